//
// Generated by LLVM NVPTX Back-End
//

.version 8.4
.target sm_86
.address_size 64

	// .globl	triton_per_fused__log_softmax__log_softmax_backward_data__softmax__softmax_backward_data__to_copy_add_div_mul_0 // -- Begin function triton_per_fused__log_softmax__log_softmax_backward_data__softmax__softmax_backward_data__to_copy_add_div_mul_0
.extern .shared .align 16 .b8 global_smem[];
.global .align 1 .b8 _$_str[11] = {95, 95, 67, 85, 68, 65, 95, 70, 84, 90};
                                        // @triton_per_fused__log_softmax__log_softmax_backward_data__softmax__softmax_backward_data__to_copy_add_div_mul_0
.visible .entry triton_per_fused__log_softmax__log_softmax_backward_data__softmax__softmax_backward_data__to_copy_add_div_mul_0(
	.param .u64 .ptr .global .align 1 triton_per_fused__log_softmax__log_softmax_backward_data__softmax__softmax_backward_data__to_copy_add_div_mul_0_param_0,
	.param .u64 .ptr .global .align 1 triton_per_fused__log_softmax__log_softmax_backward_data__softmax__softmax_backward_data__to_copy_add_div_mul_0_param_1,
	.param .u64 .ptr .global .align 1 triton_per_fused__log_softmax__log_softmax_backward_data__softmax__softmax_backward_data__to_copy_add_div_mul_0_param_2,
	.param .u64 .ptr .global .align 1 triton_per_fused__log_softmax__log_softmax_backward_data__softmax__softmax_backward_data__to_copy_add_div_mul_0_param_3,
	.param .u64 .ptr .global .align 1 triton_per_fused__log_softmax__log_softmax_backward_data__softmax__softmax_backward_data__to_copy_add_div_mul_0_param_4,
	.param .u64 .ptr .global .align 1 triton_per_fused__log_softmax__log_softmax_backward_data__softmax__softmax_backward_data__to_copy_add_div_mul_0_param_5,
	.param .u64 .ptr .global .align 1 triton_per_fused__log_softmax__log_softmax_backward_data__softmax__softmax_backward_data__to_copy_add_div_mul_0_param_6,
	.param .u32 triton_per_fused__log_softmax__log_softmax_backward_data__softmax__softmax_backward_data__to_copy_add_div_mul_0_param_7,
	.param .u32 triton_per_fused__log_softmax__log_softmax_backward_data__softmax__softmax_backward_data__to_copy_add_div_mul_0_param_8,
	.param .u64 .ptr .global .align 1 triton_per_fused__log_softmax__log_softmax_backward_data__softmax__softmax_backward_data__to_copy_add_div_mul_0_param_9
)
.reqntid 128, 1, 1
{
	.reg .pred 	%p<20>;
	.reg .b16 	%rs<5>;
	.reg .b32 	%r<100>;
	.reg .f32 	%f<295>;
	.reg .b64 	%rd<31>;
	.loc	1 18 0                          // cbd22e6jyf67sf2xa2gb4eufruwchlvjvoije34wcugshfc6yxtm.py:18:0
$L__func_begin0:
	.loc	1 18 0                          // cbd22e6jyf67sf2xa2gb4eufruwchlvjvoije34wcugshfc6yxtm.py:18:0

// %bb.0:
	ld.param.u64 	%rd21, [triton_per_fused__log_softmax__log_softmax_backward_data__softmax__softmax_backward_data__to_copy_add_div_mul_0_param_0];
$L__tmp0:
	.loc	1 25 28                         // cbd22e6jyf67sf2xa2gb4eufruwchlvjvoije34wcugshfc6yxtm.py:25:28
	mov.u32 	%r32, %ctaid.x;
	ld.param.u64 	%rd2, [triton_per_fused__log_softmax__log_softmax_backward_data__softmax__softmax_backward_data__to_copy_add_div_mul_0_param_1];
	.loc	1 28 28                         // cbd22e6jyf67sf2xa2gb4eufruwchlvjvoije34wcugshfc6yxtm.py:28:28
	mov.u32 	%r1, %tid.x;
	ld.param.u64 	%rd22, [triton_per_fused__log_softmax__log_softmax_backward_data__softmax__softmax_backward_data__to_copy_add_div_mul_0_param_2];
	shl.b32 	%r33, %r1, 2;
	ld.param.u64 	%rd23, [triton_per_fused__log_softmax__log_softmax_backward_data__softmax__softmax_backward_data__to_copy_add_div_mul_0_param_3];
	and.b32  	%r34, %r33, 508;
	ld.param.u64 	%rd24, [triton_per_fused__log_softmax__log_softmax_backward_data__softmax__softmax_backward_data__to_copy_add_div_mul_0_param_4];
	.loc	1 35 19                         // cbd22e6jyf67sf2xa2gb4eufruwchlvjvoije34wcugshfc6yxtm.py:35:19
	// begin inline asm
	mov.u32 %r9, 0x0;
	ld.global.b32 { %r9 }, [ %rd2 + 0 ];
	// end inline asm
	ld.param.u64 	%rd25, [triton_per_fused__log_softmax__log_softmax_backward_data__softmax__softmax_backward_data__to_copy_add_div_mul_0_param_5];
	.loc	1 37 45                         // cbd22e6jyf67sf2xa2gb4eufruwchlvjvoije34wcugshfc6yxtm.py:37:45
	shl.b32 	%r35, %r32, 9;
	ld.param.u64 	%rd26, [triton_per_fused__log_softmax__log_softmax_backward_data__softmax__softmax_backward_data__to_copy_add_div_mul_0_param_6];
	.loc	1 37 41                         // cbd22e6jyf67sf2xa2gb4eufruwchlvjvoije34wcugshfc6yxtm.py:37:41
	or.b32  	%r36, %r34, %r35;
	.loc	1 37 34                         // cbd22e6jyf67sf2xa2gb4eufruwchlvjvoije34wcugshfc6yxtm.py:37:34
	mul.wide.s32 	%rd27, %r36, 2;
	add.s64 	%rd30, %rd21, %rd27;
	.loc	1 37 50                         // cbd22e6jyf67sf2xa2gb4eufruwchlvjvoije34wcugshfc6yxtm.py:37:50
	// begin inline asm
	mov.u32 %r10, 0x0;
	mov.u32 %r11, 0x0;
	ld.global.v2.b32 { %r10, %r11 }, [ %rd30 + 0 ];
	// end inline asm
	.loc	1 38 31                         // cbd22e6jyf67sf2xa2gb4eufruwchlvjvoije34wcugshfc6yxtm.py:38:31
	mul.wide.s32 	%rd28, %r32, 4;
	add.s64 	%rd4, %rd22, %rd28;
	.loc	1 38 36                         // cbd22e6jyf67sf2xa2gb4eufruwchlvjvoije34wcugshfc6yxtm.py:38:36
	// begin inline asm
	mov.u32 %r12, 0x0;
	ld.global.L1::evict_last.b32 { %r12 }, [ %rd4 + 0 ];
	// end inline asm
	// begin inline asm
	mov.u32 %r13, 0x0;
	ld.global.L1::evict_last.b32 { %r13 }, [ %rd4 + 0 ];
	// end inline asm
	// begin inline asm
	mov.u32 %r14, 0x0;
	ld.global.L1::evict_last.b32 { %r14 }, [ %rd4 + 0 ];
	// end inline asm
	// begin inline asm
	mov.u32 %r15, 0x0;
	ld.global.L1::evict_last.b32 { %r15 }, [ %rd4 + 0 ];
	// end inline asm
	.loc	1 39 31                         // cbd22e6jyf67sf2xa2gb4eufruwchlvjvoije34wcugshfc6yxtm.py:39:31
	add.s64 	%rd8, %rd23, %rd28;
	.loc	1 39 36                         // cbd22e6jyf67sf2xa2gb4eufruwchlvjvoije34wcugshfc6yxtm.py:39:36
	// begin inline asm
	mov.u32 %r16, 0x0;
	ld.global.L1::evict_last.b32 { %r16 }, [ %rd8 + 0 ];
	// end inline asm
	// begin inline asm
	mov.u32 %r17, 0x0;
	ld.global.L1::evict_last.b32 { %r17 }, [ %rd8 + 0 ];
	// end inline asm
	// begin inline asm
	mov.u32 %r18, 0x0;
	ld.global.L1::evict_last.b32 { %r18 }, [ %rd8 + 0 ];
	// end inline asm
	// begin inline asm
	mov.u32 %r19, 0x0;
	ld.global.L1::evict_last.b32 { %r19 }, [ %rd8 + 0 ];
	// end inline asm
	.loc	1 40 31                         // cbd22e6jyf67sf2xa2gb4eufruwchlvjvoije34wcugshfc6yxtm.py:40:31
	mul.wide.u32 	%rd29, %r34, 4;
	add.s64 	%rd12, %rd24, %rd29;
	.loc	1 40 38                         // cbd22e6jyf67sf2xa2gb4eufruwchlvjvoije34wcugshfc6yxtm.py:40:38
	// begin inline asm
	mov.u32 %r20, 0x0;
	mov.u32 %r21, 0x0;
	mov.u32 %r22, 0x0;
	mov.u32 %r23, 0x0;
	ld.global.L1::evict_last.v4.b32 { %r20, %r21, %r22, %r23 }, [ %rd12 + 0 ];
	// end inline asm
	mov.b32 	%f1, %r20;
	mov.b32 	%f2, %r21;
	mov.b32 	%f3, %r22;
	.loc	1 41 31                         // cbd22e6jyf67sf2xa2gb4eufruwchlvjvoije34wcugshfc6yxtm.py:41:31
	add.s64 	%rd13, %rd25, %rd28;
	.loc	1 41 36                         // cbd22e6jyf67sf2xa2gb4eufruwchlvjvoije34wcugshfc6yxtm.py:41:36
	// begin inline asm
	mov.u32 %r24, 0x0;
	ld.global.L1::evict_last.b32 { %r24 }, [ %rd13 + 0 ];
	// end inline asm
	// begin inline asm
	mov.u32 %r25, 0x0;
	ld.global.L1::evict_last.b32 { %r25 }, [ %rd13 + 0 ];
	// end inline asm
	// begin inline asm
	mov.u32 %r26, 0x0;
	ld.global.L1::evict_last.b32 { %r26 }, [ %rd13 + 0 ];
	// end inline asm
	// begin inline asm
	mov.u32 %r27, 0x0;
	ld.global.L1::evict_last.b32 { %r27 }, [ %rd13 + 0 ];
	// end inline asm
	.loc	1 42 31                         // cbd22e6jyf67sf2xa2gb4eufruwchlvjvoije34wcugshfc6yxtm.py:42:31
	add.s64 	%rd17, %rd26, %rd28;
	.loc	1 42 36                         // cbd22e6jyf67sf2xa2gb4eufruwchlvjvoije34wcugshfc6yxtm.py:42:36
	// begin inline asm
	mov.u32 %r28, 0x0;
	ld.global.L1::evict_last.b32 { %r28 }, [ %rd17 + 0 ];
	// end inline asm
	// begin inline asm
	mov.u32 %r29, 0x0;
	ld.global.L1::evict_last.b32 { %r29 }, [ %rd17 + 0 ];
	// end inline asm
	// begin inline asm
	mov.u32 %r30, 0x0;
	ld.global.L1::evict_last.b32 { %r30 }, [ %rd17 + 0 ];
	// end inline asm
	// begin inline asm
	mov.u32 %r31, 0x0;
	ld.global.L1::evict_last.b32 { %r31 }, [ %rd17 + 0 ];
	// end inline asm
	.loc	1 63 20                         // cbd22e6jyf67sf2xa2gb4eufruwchlvjvoije34wcugshfc6yxtm.py:63:20
	add.f32 	%f5, %f1, 0f3727C5AC;
	add.f32 	%f6, %f2, 0f3727C5AC;
	.loc	1 64 24                         // cbd22e6jyf67sf2xa2gb4eufruwchlvjvoije34wcugshfc6yxtm.py:64:24
	setp.lt.f32 	%p1, %f5, 0f00800000;
	mul.f32 	%f25, %f5, 0f4B000000;
	selp.f32 	%f9, %f25, %f5, %p1;
	selp.f32 	%f26, 0fC1B80000, 0f00000000, %p1;
	mov.b32 	%r37, %f9;
	add.s32 	%r38, %r37, -1059760811;
	and.b32  	%r39, %r38, -8388608;
	sub.s32 	%r40, %r37, %r39;
	mov.b32 	%f27, %r40;
	cvt.rn.f32.s32 	%f28, %r39;
	mov.f32 	%f29, 0f34000000;
	fma.rn.ftz.f32 	%f30, %f28, %f29, %f26;
	add.f32 	%f31, %f27, 0fBF800000;
	mov.f32 	%f32, 0f3E1039F6;
	mov.f32 	%f33, 0fBE055027;
	fma.rn.ftz.f32 	%f34, %f33, %f31, %f32;
	mov.f32 	%f35, 0fBDF8CDCC;
	fma.rn.ftz.f32 	%f36, %f34, %f31, %f35;
	mov.f32 	%f37, 0f3E0F2955;
	fma.rn.ftz.f32 	%f38, %f36, %f31, %f37;
	mov.f32 	%f39, 0fBE2AD8B9;
	fma.rn.ftz.f32 	%f40, %f38, %f31, %f39;
	mov.f32 	%f41, 0f3E4CED0B;
	fma.rn.ftz.f32 	%f42, %f40, %f31, %f41;
	mov.f32 	%f43, 0fBE7FFF22;
	fma.rn.ftz.f32 	%f44, %f42, %f31, %f43;
	mov.f32 	%f45, 0f3EAAAA78;
	fma.rn.ftz.f32 	%f46, %f44, %f31, %f45;
	mov.f32 	%f47, 0fBF000000;
	fma.rn.ftz.f32 	%f48, %f46, %f31, %f47;
	mul.f32 	%f49, %f31, %f48;
	fma.rn.ftz.f32 	%f50, %f49, %f31, %f31;
	mov.f32 	%f51, 0f3F317218;
	fma.rn.ftz.f32 	%f291, %f30, %f51, %f50;
	setp.lt.u32 	%p2, %r37, 2139095040;
	mov.f32 	%f52, 0f7F800000;
	@%p2 bra 	$L__BB0_2;
// %bb.1:                               // %__nv_fmaf_rn.exit.i.i
	.loc	1 0 24                          // cbd22e6jyf67sf2xa2gb4eufruwchlvjvoije34wcugshfc6yxtm.py:0:24
	fma.rn.ftz.f32 	%f291, %f9, %f52, %f52;
$L__BB0_2:                              // %__nv_logf.exit
	mov.b32 	%f4, %r23;
	add.f32 	%f7, %f3, 0f3727C5AC;
	.loc	1 64 24                         // cbd22e6jyf67sf2xa2gb4eufruwchlvjvoije34wcugshfc6yxtm.py:64:24
	setp.lt.f32 	%p3, %f6, 0f00800000;
	mul.f32 	%f53, %f6, 0f4B000000;
	selp.f32 	%f13, %f53, %f6, %p3;
	selp.f32 	%f54, 0fC1B80000, 0f00000000, %p3;
	mov.b32 	%r41, %f13;
	add.s32 	%r42, %r41, -1059760811;
	and.b32  	%r43, %r42, -8388608;
	sub.s32 	%r44, %r41, %r43;
	mov.b32 	%f55, %r44;
	cvt.rn.f32.s32 	%f56, %r43;
	fma.rn.ftz.f32 	%f58, %f56, %f29, %f54;
	add.f32 	%f59, %f55, 0fBF800000;
	fma.rn.ftz.f32 	%f62, %f33, %f59, %f32;
	fma.rn.ftz.f32 	%f64, %f62, %f59, %f35;
	fma.rn.ftz.f32 	%f66, %f64, %f59, %f37;
	fma.rn.ftz.f32 	%f68, %f66, %f59, %f39;
	fma.rn.ftz.f32 	%f70, %f68, %f59, %f41;
	fma.rn.ftz.f32 	%f72, %f70, %f59, %f43;
	fma.rn.ftz.f32 	%f74, %f72, %f59, %f45;
	fma.rn.ftz.f32 	%f76, %f74, %f59, %f47;
	mul.f32 	%f77, %f59, %f76;
	fma.rn.ftz.f32 	%f78, %f77, %f59, %f59;
	fma.rn.ftz.f32 	%f292, %f58, %f51, %f78;
	setp.lt.u32 	%p4, %r41, 2139095040;
	@%p4 bra 	$L__BB0_4;
// %bb.3:                               // %__nv_fmaf_rn.exit.i.i27
	.loc	1 0 24                          // cbd22e6jyf67sf2xa2gb4eufruwchlvjvoije34wcugshfc6yxtm.py:0:24
	fma.rn.ftz.f32 	%f292, %f13, %f52, %f52;
$L__BB0_4:                              // %__nv_logf.exit30
	add.f32 	%f8, %f4, 0f3727C5AC;
	.loc	1 64 24                         // cbd22e6jyf67sf2xa2gb4eufruwchlvjvoije34wcugshfc6yxtm.py:64:24
	setp.lt.f32 	%p5, %f7, 0f00800000;
	mul.f32 	%f81, %f7, 0f4B000000;
	selp.f32 	%f17, %f81, %f7, %p5;
	selp.f32 	%f82, 0fC1B80000, 0f00000000, %p5;
	mov.b32 	%r45, %f17;
	add.s32 	%r46, %r45, -1059760811;
	and.b32  	%r47, %r46, -8388608;
	sub.s32 	%r48, %r45, %r47;
	mov.b32 	%f83, %r48;
	cvt.rn.f32.s32 	%f84, %r47;
	mov.f32 	%f85, 0f34000000;
	fma.rn.ftz.f32 	%f86, %f84, %f85, %f82;
	add.f32 	%f87, %f83, 0fBF800000;
	mov.f32 	%f88, 0f3E1039F6;
	mov.f32 	%f89, 0fBE055027;
	fma.rn.ftz.f32 	%f90, %f89, %f87, %f88;
	mov.f32 	%f91, 0fBDF8CDCC;
	fma.rn.ftz.f32 	%f92, %f90, %f87, %f91;
	mov.f32 	%f93, 0f3E0F2955;
	fma.rn.ftz.f32 	%f94, %f92, %f87, %f93;
	mov.f32 	%f95, 0fBE2AD8B9;
	fma.rn.ftz.f32 	%f96, %f94, %f87, %f95;
	mov.f32 	%f97, 0f3E4CED0B;
	fma.rn.ftz.f32 	%f98, %f96, %f87, %f97;
	mov.f32 	%f99, 0fBE7FFF22;
	fma.rn.ftz.f32 	%f100, %f98, %f87, %f99;
	mov.f32 	%f101, 0f3EAAAA78;
	fma.rn.ftz.f32 	%f102, %f100, %f87, %f101;
	mov.f32 	%f103, 0fBF000000;
	fma.rn.ftz.f32 	%f104, %f102, %f87, %f103;
	mul.f32 	%f105, %f87, %f104;
	fma.rn.ftz.f32 	%f106, %f105, %f87, %f87;
	mov.f32 	%f107, 0f3F317218;
	fma.rn.ftz.f32 	%f293, %f86, %f107, %f106;
	setp.lt.u32 	%p6, %r45, 2139095040;
	mov.f32 	%f108, 0f7F800000;
	@%p6 bra 	$L__BB0_6;
// %bb.5:                               // %__nv_fmaf_rn.exit.i.i57
	.loc	1 0 24                          // cbd22e6jyf67sf2xa2gb4eufruwchlvjvoije34wcugshfc6yxtm.py:0:24
	fma.rn.ftz.f32 	%f293, %f17, %f108, %f108;
$L__BB0_6:                              // %__nv_logf.exit60
	.loc	1 64 24                         // cbd22e6jyf67sf2xa2gb4eufruwchlvjvoije34wcugshfc6yxtm.py:64:24
	setp.lt.f32 	%p7, %f8, 0f00800000;
	mul.f32 	%f109, %f8, 0f4B000000;
	selp.f32 	%f21, %f109, %f8, %p7;
	selp.f32 	%f110, 0fC1B80000, 0f00000000, %p7;
	mov.b32 	%r49, %f21;
	add.s32 	%r50, %r49, -1059760811;
	and.b32  	%r51, %r50, -8388608;
	sub.s32 	%r52, %r49, %r51;
	mov.b32 	%f111, %r52;
	cvt.rn.f32.s32 	%f112, %r51;
	fma.rn.ftz.f32 	%f114, %f112, %f85, %f110;
	add.f32 	%f115, %f111, 0fBF800000;
	fma.rn.ftz.f32 	%f118, %f89, %f115, %f88;
	fma.rn.ftz.f32 	%f120, %f118, %f115, %f91;
	fma.rn.ftz.f32 	%f122, %f120, %f115, %f93;
	fma.rn.ftz.f32 	%f124, %f122, %f115, %f95;
	fma.rn.ftz.f32 	%f126, %f124, %f115, %f97;
	fma.rn.ftz.f32 	%f128, %f126, %f115, %f99;
	fma.rn.ftz.f32 	%f130, %f128, %f115, %f101;
	fma.rn.ftz.f32 	%f132, %f130, %f115, %f103;
	mul.f32 	%f133, %f115, %f132;
	fma.rn.ftz.f32 	%f134, %f133, %f115, %f115;
	fma.rn.ftz.f32 	%f294, %f114, %f107, %f134;
	setp.lt.u32 	%p8, %r49, 2139095040;
	@%p8 bra 	$L__BB0_8;
// %bb.7:                               // %__nv_fmaf_rn.exit.i.i87
	.loc	1 0 24                          // cbd22e6jyf67sf2xa2gb4eufruwchlvjvoije34wcugshfc6yxtm.py:0:24
	fma.rn.ftz.f32 	%f294, %f21, %f108, %f108;
$L__BB0_8:                              // %__nv_logf.exit90
	.loc	1 64 24                         // cbd22e6jyf67sf2xa2gb4eufruwchlvjvoije34wcugshfc6yxtm.py:64:24
	setp.eq.f32 	%p15, %f17, 0f00000000;
	selp.f32 	%f137, 0fFF800000, %f293, %p15;
	setp.eq.f32 	%p16, %f13, 0f00000000;
	selp.f32 	%f138, 0fFF800000, %f292, %p16;
	setp.eq.f32 	%p17, %f9, 0f00000000;
	selp.f32 	%f139, 0fFF800000, %f291, %p17;
	.loc	1 35 19                         // cbd22e6jyf67sf2xa2gb4eufruwchlvjvoije34wcugshfc6yxtm.py:35:19
	mov.b32 	%f140, %r9;
	.loc	1 44 18                         // cbd22e6jyf67sf2xa2gb4eufruwchlvjvoije34wcugshfc6yxtm.py:44:18
	mul.f32 	%f141, %f140, 0f3B23D70A;
	.loc	1 62 13                         // cbd22e6jyf67sf2xa2gb4eufruwchlvjvoije34wcugshfc6yxtm.py:62:13
	fma.rn.f32 	%f142, %f140, 0f3B23D70A, 0f00000000;
	.loc	1 49 12                         // cbd22e6jyf67sf2xa2gb4eufruwchlvjvoije34wcugshfc6yxtm.py:49:12
	fma.rn.f32 	%f143, %f141, 0fBB000000, 0f00000000;
	.loc	1 37 50                         // cbd22e6jyf67sf2xa2gb4eufruwchlvjvoije34wcugshfc6yxtm.py:37:50
	mov.b32 	{%rs1, %rs2}, %r11;
	.loc	1 37 59                         // cbd22e6jyf67sf2xa2gb4eufruwchlvjvoije34wcugshfc6yxtm.py:37:59
	cvt.f32.bf16 	%f144, %rs2;
	.loc	1 51 19                         // cbd22e6jyf67sf2xa2gb4eufruwchlvjvoije34wcugshfc6yxtm.py:51:19
	add.f32 	%f145, %f144, %f144;
	.loc	1 55 20                         // cbd22e6jyf67sf2xa2gb4eufruwchlvjvoije34wcugshfc6yxtm.py:55:20
	fma.rn.f32 	%f146, %f145, 0f41200000, 0f3727C5AC;
	.loc	1 38 36                         // cbd22e6jyf67sf2xa2gb4eufruwchlvjvoije34wcugshfc6yxtm.py:38:36
	mov.b32 	%f147, %r15;
	.loc	1 57 20                         // cbd22e6jyf67sf2xa2gb4eufruwchlvjvoije34wcugshfc6yxtm.py:57:20
	sub.f32 	%f148, %f146, %f147;
	.loc	1 39 36                         // cbd22e6jyf67sf2xa2gb4eufruwchlvjvoije34wcugshfc6yxtm.py:39:36
	mov.b32 	%f149, %r19;
	.loc	1 58 20                         // cbd22e6jyf67sf2xa2gb4eufruwchlvjvoije34wcugshfc6yxtm.py:58:20
	sub.f32 	%f150, %f148, %f149;
	.loc	1 37 59                         // cbd22e6jyf67sf2xa2gb4eufruwchlvjvoije34wcugshfc6yxtm.py:37:59
	cvt.f32.bf16 	%f151, %rs1;
	.loc	1 51 19                         // cbd22e6jyf67sf2xa2gb4eufruwchlvjvoije34wcugshfc6yxtm.py:51:19
	add.f32 	%f152, %f151, %f151;
	.loc	1 55 20                         // cbd22e6jyf67sf2xa2gb4eufruwchlvjvoije34wcugshfc6yxtm.py:55:20
	fma.rn.f32 	%f153, %f152, 0f41200000, 0f3727C5AC;
	.loc	1 57 20                         // cbd22e6jyf67sf2xa2gb4eufruwchlvjvoije34wcugshfc6yxtm.py:57:20
	sub.f32 	%f154, %f153, %f147;
	.loc	1 58 20                         // cbd22e6jyf67sf2xa2gb4eufruwchlvjvoije34wcugshfc6yxtm.py:58:20
	sub.f32 	%f155, %f154, %f149;
	.loc	1 37 50                         // cbd22e6jyf67sf2xa2gb4eufruwchlvjvoije34wcugshfc6yxtm.py:37:50
	mov.b32 	{%rs3, %rs4}, %r10;
	.loc	1 37 59                         // cbd22e6jyf67sf2xa2gb4eufruwchlvjvoije34wcugshfc6yxtm.py:37:59
	cvt.f32.bf16 	%f156, %rs4;
	.loc	1 51 19                         // cbd22e6jyf67sf2xa2gb4eufruwchlvjvoije34wcugshfc6yxtm.py:51:19
	add.f32 	%f157, %f156, %f156;
	.loc	1 55 20                         // cbd22e6jyf67sf2xa2gb4eufruwchlvjvoije34wcugshfc6yxtm.py:55:20
	fma.rn.f32 	%f158, %f157, 0f41200000, 0f3727C5AC;
	.loc	1 57 20                         // cbd22e6jyf67sf2xa2gb4eufruwchlvjvoije34wcugshfc6yxtm.py:57:20
	sub.f32 	%f159, %f158, %f147;
	.loc	1 58 20                         // cbd22e6jyf67sf2xa2gb4eufruwchlvjvoije34wcugshfc6yxtm.py:58:20
	sub.f32 	%f160, %f159, %f149;
	.loc	1 37 59                         // cbd22e6jyf67sf2xa2gb4eufruwchlvjvoije34wcugshfc6yxtm.py:37:59
	cvt.f32.bf16 	%f161, %rs3;
	.loc	1 51 19                         // cbd22e6jyf67sf2xa2gb4eufruwchlvjvoije34wcugshfc6yxtm.py:51:19
	add.f32 	%f162, %f161, %f161;
	.loc	1 55 20                         // cbd22e6jyf67sf2xa2gb4eufruwchlvjvoije34wcugshfc6yxtm.py:55:20
	fma.rn.f32 	%f163, %f162, 0f41200000, 0f3727C5AC;
	.loc	1 57 20                         // cbd22e6jyf67sf2xa2gb4eufruwchlvjvoije34wcugshfc6yxtm.py:57:20
	sub.f32 	%f164, %f163, %f147;
	.loc	1 58 20                         // cbd22e6jyf67sf2xa2gb4eufruwchlvjvoije34wcugshfc6yxtm.py:58:20
	sub.f32 	%f165, %f164, %f149;
	.loc	1 42 36                         // cbd22e6jyf67sf2xa2gb4eufruwchlvjvoije34wcugshfc6yxtm.py:42:36
	mov.b32 	%f166, %r31;
	.loc	1 41 36                         // cbd22e6jyf67sf2xa2gb4eufruwchlvjvoije34wcugshfc6yxtm.py:41:36
	xor.b32  	%r67, %r27, -2147483648;
	mov.b32 	%f167, %r67;
	.loc	1 28 28                         // cbd22e6jyf67sf2xa2gb4eufruwchlvjvoije34wcugshfc6yxtm.py:28:28
	and.b32  	%r68, %r1, 31;
	.loc	1 64 24                         // cbd22e6jyf67sf2xa2gb4eufruwchlvjvoije34wcugshfc6yxtm.py:64:24
	setp.eq.f32 	%p18, %f21, 0f00000000;
	selp.f32 	%f168, 0fFF800000, %f294, %p18;
	.loc	1 66 20                         // cbd22e6jyf67sf2xa2gb4eufruwchlvjvoije34wcugshfc6yxtm.py:66:20
	mul.f32 	%f169, %f142, %f1;
	mul.f32 	%f170, %f142, %f2;
	mul.f32 	%f171, %f142, %f3;
	mul.f32 	%f172, %f142, %f4;
	.loc	1 67 21                         // cbd22e6jyf67sf2xa2gb4eufruwchlvjvoije34wcugshfc6yxtm.py:67:21
	div.full.f32 	%f173, %f169, %f5;
	div.full.f32 	%f174, %f170, %f6;
	div.full.f32 	%f175, %f171, %f7;
	div.full.f32 	%f176, %f172, %f8;
	.loc	1 68 20                         // cbd22e6jyf67sf2xa2gb4eufruwchlvjvoije34wcugshfc6yxtm.py:68:20
	fma.rn.f32 	%f177, %f142, %f139, %f173;
	fma.rn.f32 	%f178, %f142, %f138, %f174;
	fma.rn.f32 	%f179, %f142, %f137, %f175;
	fma.rn.f32 	%f180, %f142, %f168, %f176;
	.loc	1 69 20                         // cbd22e6jyf67sf2xa2gb4eufruwchlvjvoije34wcugshfc6yxtm.py:69:20
	mul.f32 	%f181, %f177, 0f3B000000;
	mul.f32 	%f182, %f178, 0f3B000000;
	mul.f32 	%f183, %f179, 0f3B000000;
	mul.f32 	%f184, %f180, 0f3B000000;
	.loc	1 70 20                         // cbd22e6jyf67sf2xa2gb4eufruwchlvjvoije34wcugshfc6yxtm.py:70:20
	fma.rn.f32 	%f185, %f143, %f165, %f181;
	fma.rn.f32 	%f186, %f143, %f160, %f182;
	fma.rn.f32 	%f187, %f143, %f155, %f183;
	fma.rn.f32 	%f188, %f143, %f150, %f184;
	.loc	1 73 20                         // cbd22e6jyf67sf2xa2gb4eufruwchlvjvoije34wcugshfc6yxtm.py:73:20
	fma.rn.f32 	%f189, %f161, 0f40000000, %f167;
	fma.rn.f32 	%f190, %f156, 0f40000000, %f167;
	fma.rn.f32 	%f191, %f151, 0f40000000, %f167;
	fma.rn.f32 	%f192, %f144, 0f40000000, %f167;
	.loc	1 74 20                         // cbd22e6jyf67sf2xa2gb4eufruwchlvjvoije34wcugshfc6yxtm.py:74:20
	mul.f32 	%f193, %f189, 0f41200000;
	mul.f32 	%f194, %f190, 0f41200000;
	mul.f32 	%f195, %f191, 0f41200000;
	mul.f32 	%f196, %f192, 0f41200000;
	.loc	1 75 24                         // cbd22e6jyf67sf2xa2gb4eufruwchlvjvoije34wcugshfc6yxtm.py:75:24
	mul.f32 	%f197, %f193, 0f3FB8AA3B;
	ex2.approx.f32 	%f198, %f197;
	mul.f32 	%f199, %f194, 0f3FB8AA3B;
	ex2.approx.f32 	%f200, %f199;
	mul.f32 	%f201, %f195, 0f3FB8AA3B;
	ex2.approx.f32 	%f202, %f201;
	mul.f32 	%f203, %f196, 0f3FB8AA3B;
	ex2.approx.f32 	%f204, %f203;
	.loc	1 76 21                         // cbd22e6jyf67sf2xa2gb4eufruwchlvjvoije34wcugshfc6yxtm.py:76:21
	div.full.f32 	%f205, %f198, %f166;
	div.full.f32 	%f206, %f200, %f166;
	div.full.f32 	%f207, %f202, %f166;
	div.full.f32 	%f208, %f204, %f166;
$L__tmp1:
	.loc	2 286 36                        // standard.py:286:36
	setp.eq.s32 	%p9, %r68, 0;
	shr.u32 	%r69, %r1, 3;
	and.b32  	%r70, %r69, 12;
	mov.u32 	%r71, global_smem;
	add.s32 	%r53, %r71, %r70;
	setp.lt.s32 	%p10, %r1, 4;
	add.s32 	%r56, %r71, %r33;
	and.b32  	%r73, %r1, 3;
	setp.eq.s32 	%p19, %r73, 0;
	and.pred  	%p11, %p10, %p19;
$L__tmp2:
	.loc	1 80 20                         // cbd22e6jyf67sf2xa2gb4eufruwchlvjvoije34wcugshfc6yxtm.py:80:20
	mul.f32 	%f209, %f185, %f205;
	mul.f32 	%f210, %f186, %f206;
	mul.f32 	%f211, %f187, %f207;
	mul.f32 	%f212, %f188, %f208;
$L__tmp3:
	.loc	2 256 15                        // standard.py:256:15
	fma.rn.f32 	%f213, %f185, %f205, %f210;
	fma.rn.f32 	%f214, %f187, %f207, %f213;
	fma.rn.f32 	%f215, %f188, %f208, %f214;
	.loc	2 286 36                        // standard.py:286:36
	mov.b32 	%r74, %f215;
$L__tmp4:
	.loc	1 83 24                         // cbd22e6jyf67sf2xa2gb4eufruwchlvjvoije34wcugshfc6yxtm.py:83:24
	mul.f32 	%f216, %f165, 0f3FB8AA3B;
	mul.f32 	%f217, %f160, 0f3FB8AA3B;
	mul.f32 	%f218, %f155, 0f3FB8AA3B;
	mul.f32 	%f219, %f150, 0f3FB8AA3B;
	mov.f32 	%f220, 0f00000000;
	.loc	1 88 13                         // cbd22e6jyf67sf2xa2gb4eufruwchlvjvoije34wcugshfc6yxtm.py:88:13
	sub.f32 	%f221, %f220, %f205;
	sub.f32 	%f222, %f220, %f206;
	sub.f32 	%f223, %f220, %f207;
	sub.f32 	%f224, %f220, %f208;
	.loc	1 77 19                         // cbd22e6jyf67sf2xa2gb4eufruwchlvjvoije34wcugshfc6yxtm.py:77:19
	mul.f32 	%f225, %f143, %f208;
	mul.f32 	%f226, %f143, %f207;
	mul.f32 	%f227, %f143, %f205;
	mul.f32 	%f228, %f143, %f206;
$L__tmp5:
	.loc	2 256 15                        // standard.py:256:15
	fma.rn.f32 	%f229, %f143, %f205, %f228;
	fma.rn.f32 	%f230, %f143, %f207, %f229;
	fma.rn.f32 	%f231, %f143, %f208, %f230;
	.loc	2 286 36                        // standard.py:286:36
	mov.b32 	%r75, %f231;
	shfl.sync.bfly.b32	%r76, %r75, 16, 31, -1;
	mov.b32 	%f232, %r76;
	.loc	2 256 15                        // standard.py:256:15
	add.f32 	%f233, %f231, %f232;
	.loc	2 286 36                        // standard.py:286:36
	mov.b32 	%r77, %f233;
	shfl.sync.bfly.b32	%r78, %r77, 8, 31, -1;
	mov.b32 	%f234, %r78;
	.loc	2 256 15                        // standard.py:256:15
	add.f32 	%f235, %f233, %f234;
	.loc	2 286 36                        // standard.py:286:36
	mov.b32 	%r79, %f235;
	shfl.sync.bfly.b32	%r80, %r79, 4, 31, -1;
	mov.b32 	%f236, %r80;
	.loc	2 256 15                        // standard.py:256:15
	add.f32 	%f237, %f235, %f236;
	.loc	2 286 36                        // standard.py:286:36
	mov.b32 	%r81, %f237;
	shfl.sync.bfly.b32	%r82, %r81, 2, 31, -1;
	mov.b32 	%f238, %r82;
	.loc	2 256 15                        // standard.py:256:15
	add.f32 	%f239, %f237, %f238;
	.loc	2 286 36                        // standard.py:286:36
	mov.b32 	%r83, %f239;
	shfl.sync.bfly.b32	%r84, %r83, 1, 31, -1;
	mov.b32 	%f240, %r84;
	.loc	2 256 15                        // standard.py:256:15
	add.f32 	%f241, %f239, %f240;
	.loc	2 286 36                        // standard.py:286:36
	mov.b32 	%r54, %f241;
	// begin inline asm
	@%p9 st.shared.b32 [ %r53 + 0 ], %r54;
	// end inline asm
	bar.sync 	0;
	// begin inline asm
	@%p10 ld.shared.b32 %r55, [ %r56 + 0 ];
	// end inline asm
	mov.b32 	%f242, %r55;
	shfl.sync.bfly.b32	%r85, %r55, 2, 31, -1;
	mov.b32 	%f243, %r85;
	.loc	2 256 15                        // standard.py:256:15
	add.f32 	%f244, %f242, %f243;
	.loc	2 286 36                        // standard.py:286:36
	mov.b32 	%r86, %f244;
	shfl.sync.bfly.b32	%r87, %r86, 1, 31, -1;
	mov.b32 	%f245, %r87;
	.loc	2 256 15                        // standard.py:256:15
	add.f32 	%f246, %f244, %f245;
	.loc	2 286 36                        // standard.py:286:36
	mov.b32 	%r58, %f246;
	// begin inline asm
	@%p11 st.shared.b32 [ %r56 + 0 ], %r58;
	// end inline asm
	bar.sync 	0;
	ld.shared.f32 	%f247, [global_smem];
$L__tmp6:
	.loc	3 57 15                         // triton_helpers.py:57:15
	add.f32 	%f248, %f247, 0f00000000;
$L__tmp7:
	.loc	2 286 36                        // standard.py:286:36
	bar.sync 	0;
	shfl.sync.bfly.b32	%r88, %r74, 16, 31, -1;
	mov.b32 	%f249, %r88;
	.loc	2 256 15                        // standard.py:256:15
	add.f32 	%f250, %f215, %f249;
	.loc	2 286 36                        // standard.py:286:36
	mov.b32 	%r89, %f250;
	shfl.sync.bfly.b32	%r90, %r89, 8, 31, -1;
	mov.b32 	%f251, %r90;
	.loc	2 256 15                        // standard.py:256:15
	add.f32 	%f252, %f250, %f251;
	.loc	2 286 36                        // standard.py:286:36
	mov.b32 	%r91, %f252;
	shfl.sync.bfly.b32	%r92, %r91, 4, 31, -1;
	mov.b32 	%f253, %r92;
	.loc	2 256 15                        // standard.py:256:15
	add.f32 	%f254, %f252, %f253;
	.loc	2 286 36                        // standard.py:286:36
	mov.b32 	%r93, %f254;
	shfl.sync.bfly.b32	%r94, %r93, 2, 31, -1;
	mov.b32 	%f255, %r94;
	.loc	2 256 15                        // standard.py:256:15
	add.f32 	%f256, %f254, %f255;
	.loc	2 286 36                        // standard.py:286:36
	mov.b32 	%r95, %f256;
	shfl.sync.bfly.b32	%r96, %r95, 1, 31, -1;
	mov.b32 	%f257, %r96;
	.loc	2 256 15                        // standard.py:256:15
	add.f32 	%f258, %f256, %f257;
	.loc	2 286 36                        // standard.py:286:36
	mov.b32 	%r60, %f258;
	// begin inline asm
	@%p9 st.shared.b32 [ %r53 + 0 ], %r60;
	// end inline asm
	bar.sync 	0;
	// begin inline asm
	@%p10 ld.shared.b32 %r61, [ %r56 + 0 ];
	// end inline asm
	mov.b32 	%f259, %r61;
	shfl.sync.bfly.b32	%r97, %r61, 2, 31, -1;
	mov.b32 	%f260, %r97;
	.loc	2 256 15                        // standard.py:256:15
	add.f32 	%f261, %f259, %f260;
	.loc	2 286 36                        // standard.py:286:36
	mov.b32 	%r98, %f261;
	shfl.sync.bfly.b32	%r99, %r98, 1, 31, -1;
	mov.b32 	%f262, %r99;
	.loc	2 256 15                        // standard.py:256:15
	add.f32 	%f263, %f261, %f262;
	.loc	2 286 36                        // standard.py:286:36
	mov.b32 	%r64, %f263;
	// begin inline asm
	@%p11 st.shared.b32 [ %r56 + 0 ], %r64;
	// end inline asm
	bar.sync 	0;
	ld.shared.f32 	%f264, [global_smem];
$L__tmp8:
	.loc	3 57 15                         // triton_helpers.py:57:15
	add.f32 	%f265, %f264, 0f00000000;
$L__tmp9:
	.loc	1 83 24                         // cbd22e6jyf67sf2xa2gb4eufruwchlvjvoije34wcugshfc6yxtm.py:83:24
	ex2.approx.f32 	%f266, %f216;
	ex2.approx.f32 	%f267, %f217;
	ex2.approx.f32 	%f268, %f218;
	ex2.approx.f32 	%f269, %f219;
	.loc	1 85 20                         // cbd22e6jyf67sf2xa2gb4eufruwchlvjvoije34wcugshfc6yxtm.py:85:20
	neg.f32 	%f270, %f248;
	fma.rn.f32 	%f271, %f270, %f266, %f227;
	fma.rn.f32 	%f272, %f270, %f267, %f228;
	fma.rn.f32 	%f273, %f270, %f268, %f226;
	fma.rn.f32 	%f274, %f270, %f269, %f225;
	.loc	1 89 40                         // cbd22e6jyf67sf2xa2gb4eufruwchlvjvoije34wcugshfc6yxtm.py:89:40
	fma.rn.ftz.f32 	%f275, %f221, %f265, %f209;
	fma.rn.ftz.f32 	%f276, %f222, %f265, %f210;
	fma.rn.ftz.f32 	%f277, %f223, %f265, %f211;
	fma.rn.ftz.f32 	%f278, %f224, %f265, %f212;
	.loc	1 91 20                         // cbd22e6jyf67sf2xa2gb4eufruwchlvjvoije34wcugshfc6yxtm.py:91:20
	mul.f32 	%f279, %f275, 0f41200000;
	mul.f32 	%f280, %f276, 0f41200000;
	mul.f32 	%f281, %f277, 0f41200000;
	mul.f32 	%f282, %f278, 0f41200000;
	.loc	1 92 20                         // cbd22e6jyf67sf2xa2gb4eufruwchlvjvoije34wcugshfc6yxtm.py:92:20
	fma.rn.f32 	%f283, %f272, 0f41200000, %f280;
	fma.rn.f32 	%f284, %f271, 0f41200000, %f279;
	fma.rn.f32 	%f285, %f274, 0f41200000, %f282;
	fma.rn.f32 	%f286, %f273, 0f41200000, %f281;
	.loc	1 93 20                         // cbd22e6jyf67sf2xa2gb4eufruwchlvjvoije34wcugshfc6yxtm.py:93:20
	add.f32 	%f287, %f284, %f284;
	add.f32 	%f288, %f283, %f283;
	add.f32 	%f289, %f286, %f286;
	add.f32 	%f290, %f285, %f285;
	.loc	1 94 51                         // cbd22e6jyf67sf2xa2gb4eufruwchlvjvoije34wcugshfc6yxtm.py:94:51
	cvt.rn.bf16x2.f32 	%r65, %f288, %f287;
	cvt.rn.bf16x2.f32 	%r66, %f290, %f289;
	// begin inline asm
	st.global.v2.b32 [ %rd30 + 0 ], { %r65, %r66 };
	// end inline asm
	.loc	1 94 4                          // cbd22e6jyf67sf2xa2gb4eufruwchlvjvoije34wcugshfc6yxtm.py:94:4
	ret;
$L__tmp10:
$L__func_end0:
                                        // -- End function
}
	.file	1 "results/memory_optimized_experiment/torchinductor_cache_0/bd/cbd22e6jyf67sf2xa2gb4eufruwchlvjvoije34wcugshfc6yxtm.py"
	.file	2 "/home/utka/proj/evs/vlm/lib/python3.12/site-packages/triton/language/standard.py"
	.file	3 "/home/utka/proj/evs/vlm/lib/python3.12/site-packages/torch/_inductor/runtime/triton_helpers.py"
	.section	.debug_abbrev
	{
.b8 1                                   // Abbreviation Code
.b8 17                                  // DW_TAG_compile_unit
.b8 1                                   // DW_CHILDREN_yes
.b8 37                                  // DW_AT_producer
.b8 8                                   // DW_FORM_string
.b8 19                                  // DW_AT_language
.b8 5                                   // DW_FORM_data2
.b8 3                                   // DW_AT_name
.b8 8                                   // DW_FORM_string
.b8 16                                  // DW_AT_stmt_list
.b8 6                                   // DW_FORM_data4
.b8 27                                  // DW_AT_comp_dir
.b8 8                                   // DW_FORM_string
.b8 0                                   // EOM(1)
.b8 0                                   // EOM(2)
.b8 2                                   // Abbreviation Code
.b8 46                                  // DW_TAG_subprogram
.b8 0                                   // DW_CHILDREN_no
.b8 3                                   // DW_AT_name
.b8 8                                   // DW_FORM_string
.b8 32                                  // DW_AT_inline
.b8 11                                  // DW_FORM_data1
.b8 0                                   // EOM(1)
.b8 0                                   // EOM(2)
.b8 3                                   // Abbreviation Code
.b8 46                                  // DW_TAG_subprogram
.b8 1                                   // DW_CHILDREN_yes
.b8 17                                  // DW_AT_low_pc
.b8 1                                   // DW_FORM_addr
.b8 18                                  // DW_AT_high_pc
.b8 1                                   // DW_FORM_addr
.b8 49                                  // DW_AT_abstract_origin
.b8 19                                  // DW_FORM_ref4
.b8 0                                   // EOM(1)
.b8 0                                   // EOM(2)
.b8 4                                   // Abbreviation Code
.b8 29                                  // DW_TAG_inlined_subroutine
.b8 0                                   // DW_CHILDREN_no
.b8 49                                  // DW_AT_abstract_origin
.b8 19                                  // DW_FORM_ref4
.b8 17                                  // DW_AT_low_pc
.b8 1                                   // DW_FORM_addr
.b8 18                                  // DW_AT_high_pc
.b8 1                                   // DW_FORM_addr
.b8 88                                  // DW_AT_call_file
.b8 11                                  // DW_FORM_data1
.b8 89                                  // DW_AT_call_line
.b8 11                                  // DW_FORM_data1
.b8 87                                  // DW_AT_call_column
.b8 11                                  // DW_FORM_data1
.b8 0                                   // EOM(1)
.b8 0                                   // EOM(2)
.b8 0                                   // EOM(3)
	}
	.section	.debug_info
	{
.b32 371                                // Length of Unit
.b8 2                                   // DWARF version number
.b8 0
.b32 .debug_abbrev                      // Offset Into Abbrev. Section
.b8 8                                   // Address Size (in bytes)
.b8 1                                   // Abbrev [1] 0xb:0x16c DW_TAG_compile_unit
.b8 116                                 // DW_AT_producer
.b8 114
.b8 105
.b8 116
.b8 111
.b8 110
.b8 0
.b8 2                                   // DW_AT_language
.b8 0
.b8 99                                  // DW_AT_name
.b8 98
.b8 100
.b8 50
.b8 50
.b8 101
.b8 54
.b8 106
.b8 121
.b8 102
.b8 54
.b8 55
.b8 115
.b8 102
.b8 50
.b8 120
.b8 97
.b8 50
.b8 103
.b8 98
.b8 52
.b8 101
.b8 117
.b8 102
.b8 114
.b8 117
.b8 119
.b8 99
.b8 104
.b8 108
.b8 118
.b8 106
.b8 118
.b8 111
.b8 105
.b8 106
.b8 101
.b8 51
.b8 52
.b8 119
.b8 99
.b8 117
.b8 103
.b8 115
.b8 104
.b8 102
.b8 99
.b8 54
.b8 121
.b8 120
.b8 116
.b8 109
.b8 46
.b8 112
.b8 121
.b8 0
.b32 .debug_line                        // DW_AT_stmt_list
.b8 114                                 // DW_AT_comp_dir
.b8 101
.b8 115
.b8 117
.b8 108
.b8 116
.b8 115
.b8 47
.b8 109
.b8 101
.b8 109
.b8 111
.b8 114
.b8 121
.b8 95
.b8 111
.b8 112
.b8 116
.b8 105
.b8 109
.b8 105
.b8 122
.b8 101
.b8 100
.b8 95
.b8 101
.b8 120
.b8 112
.b8 101
.b8 114
.b8 105
.b8 109
.b8 101
.b8 110
.b8 116
.b8 47
.b8 116
.b8 111
.b8 114
.b8 99
.b8 104
.b8 105
.b8 110
.b8 100
.b8 117
.b8 99
.b8 116
.b8 111
.b8 114
.b8 95
.b8 99
.b8 97
.b8 99
.b8 104
.b8 101
.b8 95
.b8 48
.b8 47
.b8 98
.b8 100
.b8 0
.b8 2                                   // Abbrev [2] 0x8e:0x72 DW_TAG_subprogram
.b8 116                                 // DW_AT_name
.b8 114
.b8 105
.b8 116
.b8 111
.b8 110
.b8 95
.b8 112
.b8 101
.b8 114
.b8 95
.b8 102
.b8 117
.b8 115
.b8 101
.b8 100
.b8 95
.b8 95
.b8 108
.b8 111
.b8 103
.b8 95
.b8 115
.b8 111
.b8 102
.b8 116
.b8 109
.b8 97
.b8 120
.b8 95
.b8 95
.b8 108
.b8 111
.b8 103
.b8 95
.b8 115
.b8 111
.b8 102
.b8 116
.b8 109
.b8 97
.b8 120
.b8 95
.b8 98
.b8 97
.b8 99
.b8 107
.b8 119
.b8 97
.b8 114
.b8 100
.b8 95
.b8 100
.b8 97
.b8 116
.b8 97
.b8 95
.b8 95
.b8 115
.b8 111
.b8 102
.b8 116
.b8 109
.b8 97
.b8 120
.b8 95
.b8 95
.b8 115
.b8 111
.b8 102
.b8 116
.b8 109
.b8 97
.b8 120
.b8 95
.b8 98
.b8 97
.b8 99
.b8 107
.b8 119
.b8 97
.b8 114
.b8 100
.b8 95
.b8 100
.b8 97
.b8 116
.b8 97
.b8 95
.b8 95
.b8 116
.b8 111
.b8 95
.b8 99
.b8 111
.b8 112
.b8 121
.b8 95
.b8 97
.b8 100
.b8 100
.b8 95
.b8 100
.b8 105
.b8 118
.b8 95
.b8 109
.b8 117
.b8 108
.b8 95
.b8 48
.b8 0
.b8 1                                   // DW_AT_inline
.b8 3                                   // Abbrev [3] 0x100:0x76 DW_TAG_subprogram
.b64 $L__func_begin0                    // DW_AT_low_pc
.b64 $L__func_end0                      // DW_AT_high_pc
.b32 142                                // DW_AT_abstract_origin
.b8 4                                   // Abbrev [4] 0x115:0x18 DW_TAG_inlined_subroutine
.b32 142                                // DW_AT_abstract_origin
.b64 $L__tmp1                           // DW_AT_low_pc
.b64 $L__tmp6                           // DW_AT_high_pc
.b8 1                                   // DW_AT_call_file
.b8 79                                  // DW_AT_call_line
.b8 59                                  // DW_AT_call_column
.b8 4                                   // Abbrev [4] 0x12d:0x18 DW_TAG_inlined_subroutine
.b32 142                                // DW_AT_abstract_origin
.b64 $L__tmp3                           // DW_AT_low_pc
.b64 $L__tmp8                           // DW_AT_high_pc
.b8 1                                   // DW_AT_call_file
.b8 82                                  // DW_AT_call_line
.b8 59                                  // DW_AT_call_column
.b8 4                                   // Abbrev [4] 0x145:0x18 DW_TAG_inlined_subroutine
.b32 142                                // DW_AT_abstract_origin
.b64 $L__tmp6                           // DW_AT_low_pc
.b64 $L__tmp7                           // DW_AT_high_pc
.b8 1                                   // DW_AT_call_file
.b8 79                                  // DW_AT_call_line
.b8 45                                  // DW_AT_call_column
.b8 4                                   // Abbrev [4] 0x15d:0x18 DW_TAG_inlined_subroutine
.b32 142                                // DW_AT_abstract_origin
.b64 $L__tmp8                           // DW_AT_low_pc
.b64 $L__tmp9                           // DW_AT_high_pc
.b8 1                                   // DW_AT_call_file
.b8 82                                  // DW_AT_call_line
.b8 45                                  // DW_AT_call_column
.b8 0                                   // End Of Children Mark
.b8 0                                   // End Of Children Mark
	}
	.section	.debug_macinfo	{	}


// ===== COMPILED SASS (sm_100) =====

	.target	sm_100

	.elftype	@"ET_EXEC"


//--------------------- .note.nv.tkinfo           --------------------------
	.section	.note.nv.tkinfo,"",@"SHT_NOTE"
	.sectionflags	@"SHF_NOTE_NV_TKINFO"
	.tkinfo
        /*0018*/ 	.word	0x00000002
        /*0030*/ 	.string	""
        /*0030*/ 	.string	"ptxas"
        /*0030*/ 	.string	"Cuda compilation tools, release 13.0, V13.0.88"
        /*0030*/ 	.string	"Build cuda_13.0.r13.0/compiler.36424714_0"
        /*0030*/ 	.string	"-arch sm_100 "



//--------------------- .note.nv.cuinfo           --------------------------
	.section	.note.nv.cuinfo,"",@"SHT_NOTE"
	.sectionflags	@"SHF_NOTE_NV_CUINFO"
        /*0018*/ 	.short	0x0002
        /*001a*/ 	.short	0x0056
        /*001c*/ 	.short	0x0082
	.zero		2


//--------------------- .nv.info                  --------------------------
	.section	.nv.info,"",@"SHT_CUDA_INFO"
	.align	4


	//----- nvinfo : EIATTR_REGCOUNT
	.align		4
        /*0000*/ 	.byte	0x04, 0x2f
        /*0002*/ 	.short	(.L_2 - .L_1)
	.align		4
.L_1:
        /*0004*/ 	.word	index@(triton_per_fused__log_softmax__log_softmax_backward_data__softmax__softmax_backward_data__to_copy_add_div_mul_0)
        /*0008*/ 	.word	0x00000020


	//----- nvinfo : EIATTR_FRAME_SIZE
	.align		4
.L_2:
        /*000c*/ 	.byte	0x04, 0x11
        /*000e*/ 	.short	(.L_4 - .L_3)
	.align		4
.L_3:
        /*0010*/ 	.word	index@(triton_per_fused__log_softmax__log_softmax_backward_data__softmax__softmax_backward_data__to_copy_add_div_mul_0)
        /*0014*/ 	.word	0x00000000


	//----- nvinfo : EIATTR_MIN_STACK_SIZE
	.align		4
.L_4:
        /*0018*/ 	.byte	0x04, 0x12
        /*001a*/ 	.short	(.L_6 - .L_5)
	.align		4
.L_5:
        /*001c*/ 	.word	index@(triton_per_fused__log_softmax__log_softmax_backward_data__softmax__softmax_backward_data__to_copy_add_div_mul_0)
        /*0020*/ 	.word	0x00000000
.L_6:


//--------------------- .nv.compat                --------------------------
	.section	.nv.compat,"",@"SHT_CUDA_COMPAT_INFO"
	.align	4
        /*0000*/ 	.byte	0x02, 0x09, 0x00, 0x00, 0x02, 0x02, 0x01, 0x00, 0x02, 0x05, 0x05, 0x00, 0x03, 0x07, 0x01, 0x01
        /*0010*/ 	.byte	0x02, 0x03, 0x00, 0x00, 0x02, 0x06, 0x01, 0x00, 0x04, 0x0b, 0x08, 0x00, 0x01, 0x00, 0x00, 0x00
        /*0020*/ 	.byte	0x00, 0x00, 0x00, 0x00


//--------------------- .nv.info.triton_per_fused__log_softmax__log_softmax_backward_data__softmax__softmax_backward_data__to_copy_add_div_mul_0 --------------------------
	.section	.nv.info.triton_per_fused__log_softmax__log_softmax_backward_data__softmax__softmax_backward_data__to_copy_add_div_mul_0,"",@"SHT_CUDA_INFO"
	.sectionflags	@""
	.align	4


	//----- nvinfo : EIATTR_CUDA_API_VERSION
	.align		4
        /*0000*/ 	.byte	0x04, 0x37
        /*0002*/ 	.short	(.L_8 - .L_7)
.L_7:
        /*0004*/ 	.word	0x00000082


	//----- nvinfo : EIATTR_KPARAM_INFO
	.align		4
.L_8:
        /*0008*/ 	.byte	0x04, 0x17
        /*000a*/ 	.short	(.L_10 - .L_9)
.L_9:
        /*000c*/ 	.word	0x00000000
        /*0010*/ 	.short	0x0009
        /*0012*/ 	.short	0x0040
        /*0014*/ 	.byte	0x00, 0xf4, 0x21, 0x00


	//----- nvinfo : EIATTR_KPARAM_INFO
	.align		4
.L_10:
        /*0018*/ 	.byte	0x04, 0x17
        /*001a*/ 	.short	(.L_12 - .L_11)
.L_11:
        /*001c*/ 	.word	0x00000000
        /*0020*/ 	.short	0x0008
        /*0022*/ 	.short	0x003c
        /*0024*/ 	.byte	0x00, 0xf0, 0x11, 0x00


	//----- nvinfo : EIATTR_KPARAM_INFO
	.align		4
.L_12:
        /*0028*/ 	.byte	0x04, 0x17
        /*002a*/ 	.short	(.L_14 - .L_13)
.L_13:
        /*002c*/ 	.word	0x00000000
        /*0030*/ 	.short	0x0007
        /*0032*/ 	.short	0x0038
        /*0034*/ 	.byte	0x00, 0xf0, 0x11, 0x00


	//----- nvinfo : EIATTR_KPARAM_INFO
	.align		4
.L_14:
        /*0038*/ 	.byte	0x04, 0x17
        /*003a*/ 	.short	(.L_16 - .L_15)
.L_15:
        /*003c*/ 	.word	0x00000000
        /*0040*/ 	.short	0x0006
        /*0042*/ 	.short	0x0030
        /*0044*/ 	.byte	0x00, 0xf4, 0x21, 0x00


	//----- nvinfo : EIATTR_KPARAM_INFO
	.align		4
.L_16:
        /*0048*/ 	.byte	0x04, 0x17
        /*004a*/ 	.short	(.L_18 - .L_17)
.L_17:
        /*004c*/ 	.word	0x00000000
        /*0050*/ 	.short	0x0005
        /*0052*/ 	.short	0x0028
        /*0054*/ 	.byte	0x00, 0xf4, 0x21, 0x00


	//----- nvinfo : EIATTR_KPARAM_INFO
	.align		4
.L_18:
        /*0058*/ 	.byte	0x04, 0x17
        /*005a*/ 	.short	(.L_20 - .L_19)
.L_19:
        /*005c*/ 	.word	0x00000000
        /*0060*/ 	.short	0x0004
        /*0062*/ 	.short	0x0020
        /*0064*/ 	.byte	0x00, 0xf4, 0x21, 0x00


	//----- nvinfo : EIATTR_KPARAM_INFO
	.align		4
.L_20:
        /*0068*/ 	.byte	0x04, 0x17
        /*006a*/ 	.short	(.L_22 - .L_21)
.L_21:
        /*006c*/ 	.word	0x00000000
        /*0070*/ 	.short	0x0003
        /*0072*/ 	.short	0x0018
        /*0074*/ 	.byte	0x00, 0xf4, 0x21, 0x00


	//----- nvinfo : EIATTR_KPARAM_INFO
	.align		4
.L_22:
        /*0078*/ 	.byte	0x04, 0x17
        /*007a*/ 	.short	(.L_24 - .L_23)
.L_23:
        /*007c*/ 	.word	0x00000000
        /*0080*/ 	.short	0x0002
        /*0082*/ 	.short	0x0010
        /*0084*/ 	.byte	0x00, 0xf4, 0x21, 0x00


	//----- nvinfo : EIATTR_KPARAM_INFO
	.align		4
.L_24:
        /*0088*/ 	.byte	0x04, 0x17
        /*008a*/ 	.short	(.L_26 - .L_25)
.L_25:
        /*008c*/ 	.word	0x00000000
        /*0090*/ 	.short	0x0001
        /*0092*/ 	.short	0x0008
        /*0094*/ 	.byte	0x00, 0xf4, 0x21, 0x00


	//----- nvinfo : EIATTR_KPARAM_INFO
	.align		4
.L_26:
        /*0098*/ 	.byte	0x04, 0x17
        /*009a*/ 	.short	(.L_28 - .L_27)
.L_27:
        /*009c*/ 	.word	0x00000000
        /*00a0*/ 	.short	0x0000
        /*00a2*/ 	.short	0x0000
        /*00a4*/ 	.byte	0x00, 0xf4, 0x21, 0x00


	//----- nvinfo : EIATTR_SPARSE_MMA_MASK
	.align		4
.L_28:
        /*00a8*/ 	.byte	0x03, 0x50
        /*00aa*/ 	.short	0x0000


	//----- nvinfo : EIATTR_MAXREG_COUNT
	.align		4
        /*00ac*/ 	.byte	0x03, 0x1b
        /*00ae*/ 	.short	0x00ff


	//----- nvinfo : EIATTR_NUM_BARRIERS
	.align		4
        /*00b0*/ 	.byte	0x02, 0x4c
        /*00b2*/ 	.byte	0x01
	.zero		1


	//----- nvinfo : EIATTR_MERCURY_ISA_VERSION
	.align		4
        /*00b4*/ 	.byte	0x03, 0x5f
        /*00b6*/ 	.short	0x0101


	//----- nvinfo : EIATTR_COOP_GROUP_MASK_REGIDS
	.align		4
        /*00b8*/ 	.byte	0x04, 0x29
        /*00ba*/ 	.short	(.L_30 - .L_29)


	//   ....[0]....
.L_29:
        /*00bc*/ 	.word	0xffffffff


	//   ....[1]....
        /*00c0*/ 	.word	0xffffffff


	//   ....[2]....
        /*00c4*/ 	.word	0xffffffff


	//   ....[3]....
        /*00c8*/ 	.word	0xffffffff


	//   ....[4]....
        /*00cc*/ 	.word	0xffffffff


	//   ....[5]....
        /*00d0*/ 	.word	0xffffffff


	//   ....[6]....
        /*00d4*/ 	.word	0xffffffff


	//   ....[7]....
        /*00d8*/ 	.word	0xffffffff


	//   ....[8]....
        /*00dc*/ 	.word	0xffffffff


	//   ....[9]....
        /*00e0*/ 	.word	0xffffffff


	//   ....[10]....
        /*00e4*/ 	.word	0xffffffff


	//   ....[11]....
        /*00e8*/ 	.word	0xffffffff


	//   ....[12]....
        /*00ec*/ 	.word	0xffffffff


	//   ....[13]....
        /*00f0*/ 	.word	0xffffffff


	//----- nvinfo : EIATTR_COOP_GROUP_INSTR_OFFSETS
	.align		4
.L_30:
        /*00f4*/ 	.byte	0x04, 0x28
        /*00f6*/ 	.short	(.L_32 - .L_31)


	//   ....[0]....
.L_31:
        /*00f8*/ 	.word	0x00000e50


	//   ....[1]....
        /*00fc*/ 	.word	0x00000e70


	//   ....[2]....
        /*0100*/ 	.word	0x00000ee0


	//   ....[3]....
        /*0104*/ 	.word	0x00001020


	//   ....[4]....
        /*0108*/ 	.word	0x00001110


	//   ....[5]....
        /*010c*/ 	.word	0x00001130


	//   ....[6]....
        /*0110*/ 	.word	0x000011d0


	//   ....[7]....
        /*0114*/ 	.word	0x00001220


	//   ....[8]....
        /*0118*/ 	.word	0x00001240


	//   ....[9]....
        /*011c*/ 	.word	0x00001250


	//   ....[10]....
        /*0120*/ 	.word	0x00001290


	//   ....[11]....
        /*0124*/ 	.word	0x000012e0


	//   ....[12]....
        /*0128*/ 	.word	0x00001350


	//   ....[13]....
        /*012c*/ 	.word	0x00001370


	//----- nvinfo : EIATTR_VRC_CTA_INIT_COUNT
	.align		4
.L_32:
        /*0130*/ 	.byte	0x02, 0x4a
	.zero		1
	.zero		1


	//----- nvinfo : EIATTR_EXIT_INSTR_OFFSETS
	.align		4
        /*0134*/ 	.byte	0x04, 0x1c
        /*0136*/ 	.short	(.L_34 - .L_33)


	//   ....[0]....
.L_33:
        /*0138*/ 	.word	0x00001730


	//----- nvinfo : EIATTR_REQNTID
	.align		4
.L_34:
        /*013c*/ 	.byte	0x04, 0x10
        /*013e*/ 	.short	(.L_36 - .L_35)
.L_35:
        /*0140*/ 	.word	0x00000080
        /*0144*/ 	.word	0x00000001
        /*0148*/ 	.word	0x00000001


	//----- nvinfo : EIATTR_CBANK_PARAM_SIZE
	.align		4
.L_36:
        /*014c*/ 	.byte	0x03, 0x19
        /*014e*/ 	.short	0x0048


	//----- nvinfo : EIATTR_PARAM_CBANK
	.align		4
        /*0150*/ 	.byte	0x04, 0x0a
        /*0152*/ 	.short	(.L_38 - .L_37)
	.align		4
.L_37:
        /*0154*/ 	.word	index@(.nv.constant0.triton_per_fused__log_softmax__log_softmax_backward_data__softmax__softmax_backward_data__to_copy_add_div_mul_0)
        /*0158*/ 	.short	0x0380
        /*015a*/ 	.short	0x0048


	//----- nvinfo : EIATTR_SW_WAR
	.align		4
.L_38:
        /*015c*/ 	.byte	0x04, 0x36
        /*015e*/ 	.short	(.L_40 - .L_39)
.L_39:
        /*0160*/ 	.word	0x00000008
.L_40:


//--------------------- .nv.callgraph             --------------------------
	.section	.nv.callgraph,"",@"SHT_CUDA_CALLGRAPH"
	.align	4
	.sectionentsize	8
	.align		4
        /*0000*/ 	.word	0x00000000
	.align		4
        /*0004*/ 	.word	0xffffffff
	.align		4
        /*0008*/ 	.word	0x00000000
	.align		4
        /*000c*/ 	.word	0xfffffffe
	.align		4
        /*0010*/ 	.word	0x00000000
	.align		4
        /*0014*/ 	.word	0xfffffffd
	.align		4
        /*0018*/ 	.word	0x00000000
	.align		4
        /*001c*/ 	.word	0xfffffffc


//--------------------- .nv.constant4             --------------------------
	.section	.nv.constant4,"a",@progbits
	.align	8
	.align		8
.nv.constant4:
        /*0000*/ 	.dword	_$_str


//--------------------- .text.triton_per_fused__log_softmax__log_softmax_backward_data__softmax__softmax_backward_data__to_copy_add_div_mul_0 --------------------------
	.section	.text.triton_per_fused__log_softmax__log_softmax_backward_data__softmax__softmax_backward_data__to_copy_add_div_mul_0,"ax",@progbits
	.align	128
        .global         triton_per_fused__log_softmax__log_softmax_backward_data__softmax__softmax_backward_data__to_copy_add_div_mul_0
        .type           triton_per_fused__log_softmax__log_softmax_backward_data__softmax__softmax_backward_data__to_copy_add_div_mul_0,@function
        .size           triton_per_fused__log_softmax__log_softmax_backward_data__softmax__softmax_backward_data__to_copy_add_div_mul_0,(.L_x_1 - triton_per_fused__log_softmax__log_softmax_backward_data__softmax__softmax_backward_data__to_copy_add_div_mul_0)
        .other          triton_per_fused__log_softmax__log_softmax_backward_data__softmax__softmax_backward_data__to_copy_add_div_mul_0,@"STO_CUDA_ENTRY STV_DEFAULT"
triton_per_fused__log_softmax__log_softmax_backward_data__softmax__softmax_backward_data__to_copy_add_div_mul_0:
.text.triton_per_fused__log_softmax__log_softmax_backward_data__softmax__softmax_backward_data__to_copy_add_div_mul_0:
[----:B------:R-:W-:Y:S01]  /*0000*/  LDC R1, c[0x0][0x37c] ;  /* 0x0000df00ff017b82 */ /* 0x000fe20000000800 */
[----:B------:R-:W0:Y:S07]  /*0010*/  S2R R0, SR_TID.X ;  /* 0x0000000000007919 */ /* 0x000e2e0000002100 */
[----:B------:R-:W1:Y:S01]  /*0020*/  LDC.64 R4, c[0x0][0x3a0] ;  /* 0x0000e800ff047b82 */ /* 0x000e620000000a00 */
[----:B------:R-:W2:Y:S07]  /*0030*/  LDCU.64 UR6, c[0x0][0x358] ;  /* 0x00006b00ff0677ac */ /* 0x000eae0008000a00 */
[----:B------:R-:W2:Y:S01]  /*0040*/  LDC.64 R8, c[0x0][0x388] ;  /* 0x0000e200ff087b82 */ /* 0x000ea20000000a00 */
[----:B------:R-:W3:Y:S07]  /*0050*/  S2R R27, SR_CTAID.X ;  /* 0x00000000001b7919 */ /* 0x000eee0000002500 */
[----:B------:R-:W4:Y:S08]  /*0060*/  LDC.64 R2, c[0x0][0x380] ;  /* 0x0000e000ff027b82 */ /* 0x000f300000000a00 */
[----:B------:R-:W5:Y:S01]  /*0070*/  LDC.64 R18, c[0x0][0x3a8] ;  /* 0x0000ea00ff127b82 */ /* 0x000f620000000a00 */
[----:B0-----:R-:W-:-:S04]  /*0080*/  SHF.L.U32 R0, R0, 0x2, RZ ;  /* 0x0000000200007819 */ /* 0x001fc800000006ff */
[----:B------:R-:W-:Y:S02]  /*0090*/  LOP3.LUT R10, R0, 0x1fc, RZ, 0xc0, !PT ;  /* 0x000001fc000a7812 */ /* 0x000fe400078ec0ff */
[----:B--2---:R-:W2:Y:S03]  /*00a0*/  LDG.E R0, desc[UR6][R8.64] ;  /* 0x0000000608007981 */ /* 0x004ea6000c1e1900 */
[----:B-1----:R-:W-:-:S06]  /*00b0*/  IMAD.WIDE.U32 R4, R10, 0x4, R4 ;  /* 0x000000040a047825 */ /* 0x002fcc00078e0004 */
[----:B------:R-:W2:Y:S01]  /*00c0*/  LDG.E.EL.128 R4, desc[UR6][R4.64] ;  /* 0x0000000604047981 */ /* 0x000ea2000c2e1d00 */
[C---:B---3--:R-:W-:Y:S01]  /*00d0*/  LEA R11, R27.reuse, R10, 0x9 ;  /* 0x0000000a1b0b7211 */ /* 0x048fe200078e48ff */
[----:B-----5:R-:W-:-:S04]  /*00e0*/  IMAD.WIDE R18, R27, 0x4, R18 ;  /* 0x000000041b127825 */ /* 0x020fc800078e0212 */
[----:B----4-:R-:W-:Y:S01]  /*00f0*/  IMAD.WIDE R2, R11, 0x2, R2 ;  /* 0x000000020b027825 */ /* 0x010fe200078e0202 */
[----:B------:R0:W3:Y:S04]  /*0100*/  LDG.E.EL R23, desc[UR6][R18.64] ;  /* 0x0000000612177981 */ /* 0x0000e8000c2e1900 */
[----:B------:R-:W4:Y:S01]  /*0110*/  LDG.E.64 R8, desc[UR6][R2.64] ;  /* 0x0000000602087981 */ /* 0x000f22000c1e1b00 */
[----:B------:R-:W-:Y:S02]  /*0120*/  HFMA2 R24, -RZ, RZ, 1.5048828125, 33.21875 ;  /* 0x3e055027ff187431 */ /* 0x000fe400000001ff */
[----:B--2---:R-:W-:-:S04]  /*0130*/  FADD R22, R4, 9.9999997473787516356e-06 ;  /* 0x3727c5ac04167421 */ /* 0x004fc80000000000 */
[C---:B------:R-:W-:Y:S01]  /*0140*/  FMUL R13, R22.reuse, 8388608 ;  /* 0x4b000000160d7820 */ /* 0x040fe20000400000 */
[----:B------:R-:W-:-:S04]  /*0150*/  FSETP.GEU.AND P0, PT, R22, 1.175494350822287508e-38, PT ;  /* 0x008000001600780b */ /* 0x000fc80003f0e000 */
[----:B------:R-:W-:-:S04]  /*0160*/  FSEL R12, R13, R22, !P0 ;  /* 0x000000160d0c7208 */ /* 0x000fc80004000000 */
[----:B------:R-:W-:-:S04]  /*0170*/  IADD3 R13, PT, PT, R12, -0x3f2aaaab, RZ ;  /* 0xc0d555550c0d7810 */ /* 0x000fc80007ffe0ff */
[----:B------:R-:W-:-:S04]  /*0180*/  LOP3.LUT R13, R13, 0xff800000, RZ, 0xc0, !PT ;  /* 0xff8000000d0d7812 */ /* 0x000fc800078ec0ff */
[----:B------:R-:W-:-:S05]  /*0190*/  IADD3 R17, PT, PT, R12, -R13, RZ ;  /* 0x8000000d0c117210 */ /* 0x000fca0007ffe0ff */
[----:B------:R-:W-:-:S04]  /*01a0*/  FADD R17, R17, -1 ;  /* 0xbf80000011117421 */ /* 0x000fc80000000000 */
[----:B------:R-:W-:-:S04]  /*01b0*/  FFMA.FTZ R10, R17, -R24, 0.14084610342979431152 ;  /* 0x3e1039f6110a7423 */ /* 0x000fc80000010818 */
[C---:B------:R-:W-:Y:S02]  /*01c0*/  FFMA.FTZ R16, R17.reuse, R10, -0.12148627638816833496 ;  /* 0xbdf8cdcc11107423 */ /* 0x040fe4000001000a */
[----:B------:R-:W1:Y:S02]  /*01d0*/  LDC.64 R10, c[0x0][0x3b0] ;  /* 0x0000ec00ff0a7b82 */ /* 0x000e640000000a00 */
[----:B------:R-:W-:Y:S01]  /*01e0*/  FFMA.FTZ R16, R17, R16, 0.13980610668659210205 ;  /* 0x3e0f295511107423 */ /* 0x000fe20000010010 */
[----:B------:R-:W-:-:S03]  /*01f0*/  FADD R21, R5, 9.9999997473787516356e-06 ;  /* 0x3727c5ac05157421 */ /* 0x000fc60000000000 */
[----:B------:R-:W-:Y:S01]  /*0200*/  FFMA.FTZ R16, R17, R16, -0.16684235632419586182 ;  /* 0xbe2ad8b911107423 */ /* 0x000fe20000010010 */
[C---:B0-----:R-:W-:Y:S01]  /*0210*/  FMUL R18, R21.reuse, 8388608 ;  /* 0x4b00000015127820 */ /* 0x041fe20000400000 */
[----:B------:R-:W-:Y:S02]  /*0220*/  FSETP.GEU.AND P1, PT, R21, 1.175494350822287508e-38, PT ;  /* 0x008000001500780b */ /* 0x000fe40003f2e000 */
[C---:B------:R-:W-:Y:S02]  /*0230*/  FFMA.FTZ R16, R17.reuse, R16, 0.20012299716472625732 ;  /* 0x3e4ced0b11107423 */ /* 0x040fe40000010010 */
[----:B------:R-:W-:Y:S02]  /*0240*/  FSEL R25, R18, R21, !P1 ;  /* 0x0000001512197208 */ /* 0x000fe40004800000 */
[----:B------:R-:W-:Y:S01]  /*0250*/  FFMA.FTZ R16, R17, R16, -0.24999669194221496582 ;  /* 0xbe7fff2211107423 */ /* 0x000fe20000010010 */
[----:B-1----:R-:W-:-:S05]  /*0260*/  IMAD.WIDE R10, R27, 0x4, R10 ;  /* 0x000000041b0a7825 */ /* 0x002fca00078e020a */
[----:B------:R0:W2:Y:S01]  /*0270*/  LDG.E.EL R20, desc[UR6][R10.64] ;  /* 0x000000060a147981 */ /* 0x0000a2000c2e1900 */
[----:B------:R-:W-:Y:S01]  /*0280*/  FFMA.FTZ R16, R17, R16, 0.33333182334899902344 ;  /* 0x3eaaaa7811107423 */ /* 0x000fe20000010010 */
[----:B------:R-:W-:-:S03]  /*0290*/  IADD3 R18, PT, PT, R25, -0x3f2aaaab, RZ ;  /* 0xc0d5555519127810 */ /* 0x000fc60007ffe0ff */
[----:B------:R-:W-:Y:S01]  /*02a0*/  FFMA.FTZ R16, R17, R16, -0.5 ;  /* 0xbf00000011107423 */ /* 0x000fe20000010010 */
[----:B------:R-:W-:-:S03]  /*02b0*/  LOP3.LUT R18, R18, 0xff800000, RZ, 0xc0, !PT ;  /* 0xff80000012127812 */ /* 0x000fc600078ec0ff */
[----:B------:R-:W-:Y:S01]  /*02c0*/  FMUL R16, R17, R16 ;  /* 0x0000001011107220 */ /* 0x000fe20000400000 */
[----:B------:R-:W-:Y:S02]  /*02d0*/  IADD3 R26, PT, PT, R25, -R18, RZ ;  /* 0x80000012191a7210 */ /* 0x000fe40007ffe0ff */
[----:B------:R-:W-:Y:S01]  /*02e0*/  FSEL R19, RZ, -23, P0 ;  /* 0xc1b80000ff137808 */ /* 0x000fe20000000000 */
[----:B------:R-:W-:Y:S01]  /*02f0*/  FFMA.FTZ R16, R17, R16, R17 ;  /* 0x0000001011107223 */ /* 0x000fe20000010011 */
[----:B------:R-:W-:Y:S01]  /*0300*/  ISETP.GE.U32.AND P0, PT, R12, 0x7f800000, PT ;  /* 0x7f8000000c00780c */ /* 0x000fe20003f06070 */
[----:B------:R-:W-:Y:S01]  /*0310*/  FADD R17, R26, -1 ;  /* 0xbf8000001a117421 */ /* 0x000fe20000000000 */
[----:B------:R-:W-:-:S05]  /*0320*/  I2FP.F32.S32 R26, R13 ;  /* 0x0000000d001a7245 */ /* 0x000fca0000201400 */
[----:B------:R-:W-:Y:S01]  /*0330*/  FFMA.FTZ R13, R26, 1.1920928955078125e-07, R19 ;  /* 0x340000001a0d7823 */ /* 0x000fe20000010013 */
[----:B------:R-:W-:-:S04]  /*0340*/  FADD R19, R6, 9.9999997473787516356e-06 ;  /* 0x3727c5ac06137421 */ /* 0x000fc80000000000 */
[C---:B------:R-:W-:Y:S01]  /*0350*/  FMUL R26, R19.reuse, 8388608 ;  /* 0x4b000000131a7820 */ /* 0x040fe20000400000 */
[----:B------:R-:W-:Y:S02]  /*0360*/  FSETP.GEU.AND P2, PT, R19, 1.175494350822287508e-38, PT ;  /* 0x008000001300780b */ /* 0x000fe40003f4e000 */
[----:B0-----:R-:W-:Y:S02]  /*0370*/  @P0 MOV R11, 0x7f800000 ;  /* 0x7f800000000b0802 */ /* 0x001fe40000000f00 */
[----:B------:R-:W-:Y:S01]  /*0380*/  FSEL R26, R26, R19, !P2 ;  /* 0x000000131a1a7208 */ /* 0x000fe20005000000 */
[----:B------:R-:W-:Y:S02]  /*0390*/  FFMA.FTZ R16, R13, 0.69314718246459960938, R16 ;  /* 0x3f3172180d107823 */ /* 0x000fe40000010010 */
[----:B------:R-:W-:Y:S01]  /*03a0*/  @P0 FFMA.FTZ R16, R12, R11, +INF ;  /* 0x7f8000000c100423 */ /* 0x000fe2000001000b */
[----:B------:R-:W-:-:S04]  /*03b0*/  IADD3 R11, PT, PT, R26, -0x3f2aaaab, RZ ;  /* 0xc0d555551a0b7810 */ /* 0x000fc80007ffe0ff */
[----:B------:R-:W-:-:S04]  /*03c0*/  LOP3.LUT R11, R11, 0xff800000, RZ, 0xc0, !PT ;  /* 0xff8000000b0b7812 */ /* 0x000fc800078ec0ff */
[----:B------:R-:W-:-:S05]  /*03d0*/  IADD3 R13, PT, PT, R26, -R11, RZ ;  /* 0x8000000b1a0d7210 */ /* 0x000fca0007ffe0ff */
[----:B------:R-:W-:-:S04]  /*03e0*/  FADD R13, R13, -1 ;  /* 0xbf8000000d0d7421 */ /* 0x000fc80000000000 */
[----:B------:R-:W-:-:S04]  /*03f0*/  FFMA.FTZ R10, R13, -R24, 0.14084610342979431152 ;  /* 0x3e1039f60d0a7423 */ /* 0x000fc80000010818 */
[----:B------:R-:W-:Y:S01]  /*0400*/  FFMA.FTZ R10, R13, R10, -0.12148627638816833496 ;  /* 0xbdf8cdcc0d0a7423 */ /* 0x000fe2000001000a */
[----:B------:R-:W-:-:S03]  /*0410*/  FFMA.FTZ R28, R17, -R24, 0.14084610342979431152 ;  /* 0x3e1039f6111c7423 */ /* 0x000fc60000010818 */
[----:B------:R-:W-:Y:S01]  /*0420*/  FFMA.FTZ R10, R13, R10, 0.13980610668659210205 ;  /* 0x3e0f29550d0a7423 */ /* 0x000fe2000001000a */
[----:B------:R-:W-:-:S03]  /*0430*/  FFMA.FTZ R28, R17, R28, -0.12148627638816833496 ;  /* 0xbdf8cdcc111c7423 */ /* 0x000fc6000001001c */
[----:B------:R-:W-:Y:S01]  /*0440*/  FFMA.FTZ R10, R13, R10, -0.16684235632419586182 ;  /* 0xbe2ad8b90d0a7423 */ /* 0x000fe2000001000a */
[----:B------:R-:W-:-:S03]  /*0450*/  FFMA.FTZ R28, R17, R28, 0.13980610668659210205 ;  /* 0x3e0f2955111c7423 */ /* 0x000fc6000001001c */
[----:B------:R-:W-:Y:S01]  /*0460*/  FFMA.FTZ R10, R13, R10, 0.20012299716472625732 ;  /* 0x3e4ced0b0d0a7423 */ /* 0x000fe2000001000a */
[----:B------:R-:W-:-:S03]  /*0470*/  FFMA.FTZ R28, R17, R28, -0.16684235632419586182 ;  /* 0xbe2ad8b9111c7423 */ /* 0x000fc6000001001c */
[----:B------:R-:W-:Y:S01]  /*0480*/  FFMA.FTZ R10, R13, R10, -0.24999669194221496582 ;  /* 0xbe7fff220d0a7423 */ /* 0x000fe2000001000a */
[----:B------:R-:W-:-:S03]  /*0490*/  FFMA.FTZ R28, R17, R28, 0.20012299716472625732 ;  /* 0x3e4ced0b111c7423 */ /* 0x000fc6000001001c */
[----:B------:R-:W-:Y:S01]  /*04a0*/  FFMA.FTZ R10, R13, R10, 0.33333182334899902344 ;  /* 0x3eaaaa780d0a7423 */ /* 0x000fe2000001000a */
[----:B------:R-:W-:-:S03]  /*04b0*/  FFMA.FTZ R28, R17, R28, -0.24999669194221496582 ;  /* 0xbe7fff22111c7423 */ /* 0x000fc6000001001c */
[----:B------:R-:W-:Y:S01]  /*04c0*/  FFMA.FTZ R10, R13, R10, -0.5 ;  /* 0xbf0000000d0a7423 */ /* 0x000fe2000001000a */
[----:B------:R-:W-:Y:S01]  /*04d0*/  FSETP.NEU.AND P3, PT, R12, RZ, PT ;  /* 0x000000ff0c00720b */ /* 0x000fe20003f6d000 */
[----:B------:R-:W-:Y:S02]  /*04e0*/  FFMA.FTZ R28, R17, R28, 0.33333182334899902344 ;  /* 0x3eaaaa78111c7423 */ /* 0x000fe4000001001c */
[----:B------:R-:W-:Y:S01]  /*04f0*/  FMUL R10, R13, R10 ;  /* 0x0000000a0d0a7220 */ /* 0x000fe20000400000 */
[----:B------:R-:W-:Y:S02]  /*0500*/  FSEL R12, RZ, -23, P1 ;  /* 0xc1b80000ff0c7808 */ /* 0x000fe40000800000 */
[----:B------:R-:W-:Y:S01]  /*0510*/  ISETP.GE.U32.AND P0, PT, R25, 0x7f800000, PT ;  /* 0x7f8000001900780c */ /* 0x000fe20003f06070 */
[----:B------:R-:W-:Y:S01]  /*0520*/  FFMA.FTZ R10, R13, R10, R13 ;  /* 0x0000000a0d0a7223 */ /* 0x000fe2000001000d */
[----:B------:R-:W-:Y:S01]  /*0530*/  ISETP.GE.U32.AND P1, PT, R26, 0x7f800000, PT ;  /* 0x7f8000001a00780c */ /* 0x000fe20003f26070 */
[----:B------:R-:W-:Y:S01]  /*0540*/  FFMA.FTZ R28, R17, R28, -0.5 ;  /* 0xbf000000111c7423 */ /* 0x000fe2000001001c */
[----:B------:R-:W-:-:S02]  /*0550*/  I2FP.F32.S32 R13, R18 ;  /* 0x00000012000d7245 */ /* 0x000fc40000201400 */
[----:B------:R-:W-:Y:S02]  /*0560*/  I2FP.F32.S32 R18, R11 ;  /* 0x0000000b00127245 */ /* 0x000fe40000201400 */
[----:B------:R-:W-:Y:S01]  /*0570*/  FSEL R11, RZ, -23, P2 ;  /* 0xc1b80000ff0b7808 */ /* 0x000fe20001000000 */
[----:B------:R-:W-:Y:S01]  /*0580*/  FMUL R28, R17, R28 ;  /* 0x0000001c111c7220 */ /* 0x000fe20000400000 */
[----:B------:R-:W-:-:S03]  /*0590*/  FFMA.FTZ R12, R13, 1.1920928955078125e-07, R12 ;  /* 0x340000000d0c7823 */ /* 0x000fc6000001000c */
[----:B------:R-:W-:Y:S01]  /*05a0*/  FFMA.FTZ R11, R18, 1.1920928955078125e-07, R11 ;  /* 0x34000000120b7823 */ /* 0x000fe2000001000b */
[----:B------:R-:W-:-:S03]  /*05b0*/  FFMA.FTZ R17, R17, R28, R17 ;  /* 0x0000001c11117223 */ /* 0x000fc60000010011 */
[----:B------:R-:W-:Y:S01]  /*05c0*/  FFMA.FTZ R18, R11, 0.69314718246459960938, R10 ;  /* 0x3f3172180b127823 */ /* 0x000fe2000001000a */
[----:B------:R-:W-:Y:S01]  /*05d0*/  @P0 MOV R10, 0x7f800000 ;  /* 0x7f800000000a0802 */ /* 0x000fe20000000f00 */
[----:B------:R-:W-:Y:S01]  /*05e0*/  FFMA.FTZ R17, R12, 0.69314718246459960938, R17 ;  /* 0x3f3172180c117823 */ /* 0x000fe20000010011 */
[----:B------:R-:W-:Y:S01]  /*05f0*/  @P1 MOV R11, 0x7f800000 ;  /* 0x7f800000000b1802 */ /* 0x000fe20000000f00 */
[----:B------:R-:W0:Y:S02]  /*0600*/  LDC.64 R12, c[0x0][0x390] ;  /* 0x0000e400ff0c7b82 */ /* 0x000e240000000a00 */
[----:B------:R-:W-:Y:S02]  /*0610*/  @P0 FFMA.FTZ R17, R25, R10, +INF ;  /* 0x7f80000019110423 */ /* 0x000fe4000001000a */
[----:B------:R-:W-:-:S04]  /*0620*/  @P1 FFMA.FTZ R18, R26, R11, +INF ;  /* 0x7f8000001a121423 */ /* 0x000fc8000001000b */
[----:B------:R-:W1:Y:S01]  /*0630*/  LDC.64 R10, c[0x0][0x398] ;  /* 0x0000e600ff0a7b82 */ /* 0x000e620000000a00 */
[----:B------:R-:W-:Y:S01]  /*0640*/  FSETP.NEU.AND P2, PT, R25, RZ, PT ;  /* 0x000000ff1900720b */ /* 0x000fe20003f4d000 */
[----:B------:R-:W-:Y:S01]  /*0650*/  FADD R25, R7, 9.9999997473787516356e-06 ;  /* 0x3727c5ac07197421 */ /* 0x000fe20000000000 */
[----:B------:R-:W-:Y:S01]  /*0660*/  FSETP.NEU.AND P1, PT, R26, RZ, PT ;  /* 0x000000ff1a00720b */ /* 0x000fe20003f2d000 */
[----:B0-----:R-:W-:-:S06]  /*0670*/  IMAD.WIDE R12, R27, 0x4, R12 ;  /* 0x000000041b0c7825 */ /* 0x001fcc00078e020c */
[----:B------:R-:W5:Y:S01]  /*0680*/  LDG.E.EL R12, desc[UR6][R12.64] ;  /* 0x000000060c0c7981 */ /* 0x000f62000c2e1900 */
[----:B-1----:R-:W-:-:S04]  /*0690*/  IMAD.WIDE R10, R27, 0x4, R10 ;  /* 0x000000041b0a7825 */ /* 0x002fc800078e020a */
[C---:B------:R-:W-:Y:S01]  /*06a0*/  FMUL R26, R25.reuse, 8388608 ;  /* 0x4b000000191a7820 */ /* 0x040fe20000400000 */
[----:B------:R-:W-:Y:S01]  /*06b0*/  FSETP.GEU.AND P0, PT, R25, 1.175494350822287508e-38, PT ;  /* 0x008000001900780b */ /* 0x000fe20003f0e000 */
[----:B------:R0:W5:Y:S03]  /*06c0*/  LDG.E.EL R10, desc[UR6][R10.64] ;  /* 0x000000060a0a7981 */ /* 0x000166000c2e1900 */
[----:B------:R-:W-:-:S04]  /*06d0*/  FSEL R26, R26, R25, !P0 ;  /* 0x000000191a1a7208 */ /* 0x000fc80004000000 */
[----:B------:R-:W-:-:S04]  /*06e0*/  IADD3 R29, PT, PT, R26, -0x3f2aaaab, RZ ;  /* 0xc0d555551a1d7810 */ /* 0x000fc80007ffe0ff */
[----:B------:R-:W-:-:S04]  /*06f0*/  LOP3.LUT R29, R29, 0xff800000, RZ, 0xc0, !PT ;  /* 0xff8000001d1d7812 */ /* 0x000fc800078ec0ff */
[----:B------:R-:W-:-:S05]  /*0700*/  IADD3 R27, PT, PT, R26, -R29, RZ ;  /* 0x8000001d1a1b7210 */ /* 0x000fca0007ffe0ff */
[----:B------:R-:W-:-:S04]  /*0710*/  FADD R27, R27, -1 ;  /* 0xbf8000001b1b7421 */ /* 0x000fc80000000000 */
[----:B------:R-:W-:-:S04]  /*0720*/  FFMA.FTZ R24, R27, -R24, 0.14084610342979431152 ;  /* 0x3e1039f61b187423 */ /* 0x000fc80000010818 */
[----:B------:R-:W-:-:S04]  /*0730*/  FFMA.FTZ R24, R27, R24, -0.12148627638816833496 ;  /* 0xbdf8cdcc1b187423 */ /* 0x000fc80000010018 */
[----:B------:R-:W-:-:S04]  /*0740*/  FFMA.FTZ R24, R27, R24, 0.13980610668659210205 ;  /* 0x3e0f29551b187423 */ /* 0x000fc80000010018 */
[----:B------:R-:W-:-:S04]  /*0750*/  FFMA.FTZ R24, R27, R24, -0.16684235632419586182 ;  /* 0xbe2ad8b91b187423 */ /* 0x000fc80000010018 */
[----:B------:R-:W-:-:S04]  /*0760*/  FFMA.FTZ R24, R27, R24, 0.20012299716472625732 ;  /* 0x3e4ced0b1b187423 */ /* 0x000fc80000010018 */
[----:B------:R-:W-:-:S04]  /*0770*/  FFMA.FTZ R24, R27, R24, -0.24999669194221496582 ;  /* 0xbe7fff221b187423 */ /* 0x000fc80000010018 */
[----:B------:R-:W-:-:S04]  /*0780*/  FFMA.FTZ R24, R27, R24, 0.33333182334899902344 ;  /* 0x3eaaaa781b187423 */ /* 0x000fc80000010018 */
[----:B------:R-:W-:Y:S01]  /*0790*/  FFMA.FTZ R24, R27, R24, -0.5 ;  /* 0xbf0000001b187423 */ /* 0x000fe20000010018 */
[----:B------:R-:W-:-:S03]  /*07a0*/  FSETP.GT.AND P4, PT, |R22|, 8.50705917302346158658e+37, PT ;  /* 0x7e8000001600780b */ /* 0x000fc60003f84200 */
[----:B------:R-:W-:Y:S01]  /*07b0*/  FMUL R24, R27, R24 ;  /* 0x000000181b187220 */ /* 0x000fe20000400000 */
[----:B------:R-:W-:Y:S02]  /*07c0*/  FSETP.GT.AND P6, PT, |R21|, 8.50705917302346158658e+37, PT ;  /* 0x7e8000001500780b */ /* 0x000fe40003fc4200 */
[----:B0-----:R-:W-:Y:S01]  /*07d0*/  FSEL R11, RZ, -23, P0 ;  /* 0xc1b80000ff0b7808 */ /* 0x001fe20000000000 */
[----:B------:R-:W-:Y:S01]  /*07e0*/  FFMA.FTZ R27, R27, R24, R27 ;  /* 0x000000181b1b7223 */ /* 0x000fe2000001001b */
[----:B------:R-:W-:Y:S02]  /*07f0*/  I2FP.F32.S32 R24, R29 ;  /* 0x0000001d00187245 */ /* 0x000fe40000201400 */
[----:B------:R-:W-:Y:S02]  /*0800*/  FSETP.GEU.AND P0, PT, |R22|, 1.175494350822287508e-38, PT ;  /* 0x008000001600780b */ /* 0x000fe40003f0e200 */
[----:B------:R-:W-:Y:S01]  /*0810*/  FSETP.GEU.AND P5, PT, |R21|, 1.175494350822287508e-38, PT ;  /* 0x008000001500780b */ /* 0x000fe20003fae200 */
[----:B------:R-:W-:Y:S01]  /*0820*/  FFMA.FTZ R28, R24, 1.1920928955078125e-07, R11 ;  /* 0x34000000181c7823 */ /* 0x000fe2000001000b */
[----:B------:R-:W-:Y:S01]  /*0830*/  FFMA R11, R0, 0.0024999999441206455231, RZ ;  /* 0x3b23d70a000b7823 */ /* 0x000fe200000000ff */
[----:B------:R-:W-:-:S03]  /*0840*/  @P4 FMUL R22, R22, 0.25 ;  /* 0x3e80000016164820 */ /* 0x000fc60000400000 */
[-C--:B------:R-:W-:Y:S01]  /*0850*/  FMUL R24, R4, R11.reuse ;  /* 0x0000000b04187220 */ /* 0x080fe20000400000 */
[----:B------:R-:W-:Y:S01]  /*0860*/  @P6 FMUL R21, R21, 0.25 ;  /* 0x3e80000015156820 */ /* 0x000fe20000400000 */
[----:B------:R-:W-:Y:S02]  /*0870*/  FMUL R13, R5, R11 ;  /* 0x0000000b050d7220 */ /* 0x000fe40000400000 */
[----:B------:R-:W-:Y:S01]  /*0880*/  @P4 FMUL R24, R24, 0.25 ;  /* 0x3e80000018184820 */ /* 0x000fe20000400000 */
[----:B------:R-:W-:Y:S01]  /*0890*/  @!P0 FMUL R22, R22, 16777216 ;  /* 0x4b80000016168820 */ /* 0x000fe20000400000 */
[----:B------:R-:W-:Y:S01]  /*08a0*/  FSETP.GT.AND P4, PT, |R19|, 8.50705917302346158658e+37, PT ;  /* 0x7e8000001300780b */ /* 0x000fe20003f84200 */
[----:B------:R-:W-:Y:S01]  /*08b0*/  @!P5 FMUL R21, R21, 16777216 ;  /* 0x4b8000001515d820 */ /* 0x000fe20000400000 */
[----:B------:R-:W-:Y:S01]  /*08c0*/  @!P0 FMUL R24, R24, 16777216 ;  /* 0x4b80000018188820 */ /* 0x000fe20000400000 */
[----:B------:R0:W1:Y:S01]  /*08d0*/  MUFU.RCP R5, R22 ;  /* 0x0000001600057308 */ /* 0x0000620000001000 */
[----:B------:R-:W-:Y:S01]  /*08e0*/  ISETP.GE.U32.AND P0, PT, R26, 0x7f800000, PT ;  /* 0x7f8000001a00780c */ /* 0x000fe20003f06070 */
[----:B------:R-:W-:Y:S01]  /*08f0*/  FFMA.FTZ R4, R28, 0.69314718246459960938, R27 ;  /* 0x3f3172181c047823 */ /* 0x000fe2000001001b */
[----:B------:R-:W-:Y:S01]  /*0900*/  @P6 FMUL R13, R13, 0.25 ;  /* 0x3e8000000d0d6820 */ /* 0x000fe20000400000 */
[----:B------:R-:W-:-:S04]  /*0910*/  FSETP.GEU.AND P6, PT, |R19|, 1.175494350822287508e-38, PT ;  /* 0x008000001300780b */ /* 0x000fc80003fce200 */
[----:B------:R4:W3:Y:S02]  /*0920*/  MUFU.RCP R28, R21 ;  /* 0x00000015001c7308 */ /* 0x0008e40000001000 */
[----:B------:R-:W-:Y:S01]  /*0930*/  @P4 FMUL R19, R19, 0.25 ;  /* 0x3e80000013134820 */ /* 0x000fe20000400000 */
[----:B------:R-:W-:Y:S01]  /*0940*/  @!P5 FMUL R13, R13, 16777216 ;  /* 0x4b8000000d0dd820 */ /* 0x000fe20000400000 */
[----:B0-----:R-:W-:Y:S02]  /*0950*/  FMUL R22, R6, R11 ;  /* 0x0000000b06167220 */ /* 0x001fe40000400000 */
[----:B------:R-:W-:-:S03]  /*0960*/  @P0 MOV R27, 0x7f800000 ;  /* 0x7f800000001b0802 */ /* 0x000fc60000000f00 */
[----:B------:R-:W-:Y:S01]  /*0970*/  @!P6 FMUL R19, R19, 16777216 ;  /* 0x4b8000001313e820 */ /* 0x000fe20000400000 */
[C---:B----4-:R-:W-:Y:S01]  /*0980*/  PRMT R21, R8.reuse, 0x7632, R21 ;  /* 0x0000763208157816 */ /* 0x050fe20000000015 */
[----:B-1----:R-:W-:Y:S01]  /*0990*/  FMUL R6, R5, R24 ;  /* 0x0000001805067220 */ /* 0x002fe20000400000 */
[----:B------:R-:W-:Y:S01]  /*09a0*/  SHF.L.U32 R5, R8, 0x10, RZ ;  /* 0x0000001008057819 */ /* 0x000fe200000006ff */
[----:B------:R-:W-:Y:S01]  /*09b0*/  @P0 FFMA.FTZ R4, R26, R27, +INF ;  /* 0x7f8000001a040423 */ /* 0x000fe2000001001b */
[----:B---3--:R-:W-:Y:S01]  /*09c0*/  LOP3.LUT R24, R23, 0x80000000, RZ, 0x3c, !PT ;  /* 0x8000000017187812 */ /* 0x008fe200078e3cff */
[----:B------:R0:W1:Y:S01]  /*09d0*/  MUFU.RCP R27, R19 ;  /* 0x00000013001b7308 */ /* 0x0000620000001000 */
[----:B------:R-:W-:Y:S01]  /*09e0*/  FMUL R8, R28, R13 ;  /* 0x0000000d1c087220 */ /* 0x000fe20000400000 */
[----:B------:R-:W-:Y:S01]  /*09f0*/  SHF.L.U32 R13, R21, 0x10, RZ ;  /* 0x00000010150d7819 */ /* 0x000fe200000006ff */
[----:B------:R-:W-:Y:S01]  /*0a00*/  @P4 FMUL R22, R22, 0.25 ;  /* 0x3e80000016164820 */ /* 0x000fe20000400000 */
[----:B------:R-:W-:Y:S01]  /*0a10*/  FSETP.GT.AND P4, PT, |R25|, 8.50705917302346158658e+37, PT ;  /* 0x7e8000001900780b */ /* 0x000fe20003f84200 */
[----:B------:R-:W-:-:S02]  /*0a20*/  FFMA R23, R5, 2, R24 ;  /* 0x4000000005177823 */ /* 0x000fc40000000018 */
[--C-:B------:R-:W-:Y:S01]  /*0a30*/  FFMA R21, R13, 2, R24.reuse ;  /* 0x400000000d157823 */ /* 0x100fe20000000018 */
[----:B0-----:R-:W-:Y:S01]  /*0a40*/  FMUL R19, R7, R11 ;  /* 0x0000000b07137220 */ /* 0x001fe20000400000 */
[----:B------:R-:W-:Y:S02]  /*0a50*/  SHF.L.U32 R7, R9, 0x10, RZ ;  /* 0x0000001009077819 */ /* 0x000fe400000006ff */
[----:B------:R-:W-:Y:S01]  /*0a60*/  FSETP.NEU.AND P0, PT, R26, RZ, PT ;  /* 0x000000ff1a00720b */ /* 0x000fe20003f0d000 */
[----:B------:R-:W-:Y:S01]  /*0a70*/  FMUL R26, R21, 10 ;  /* 0x41200000151a7820 */ /* 0x000fe20000400000 */
[----:B------:R-:W-:Y:S01]  /*0a80*/  FSETP.GEU.AND P5, PT, |R25|, 1.175494350822287508e-38, PT ;  /* 0x008000001900780b */ /* 0x000fe20003fae200 */
[----:B------:R-:W-:Y:S01]  /*0a90*/  FFMA R21, R7, 2, R24 ;  /* 0x4000000007157823 */ /* 0x000fe20000000018 */
[----:B------:R-:W-:Y:S01]  /*0aa0*/  FMUL R23, R23, 10 ;  /* 0x4120000017177820 */ /* 0x000fe20000400000 */
[----:B------:R-:W-:Y:S01]  /*0ab0*/  @!P6 FMUL R22, R22, 16777216 ;  /* 0x4b8000001616e820 */ /* 0x000fe20000400000 */
[----:B------:R-:W-:Y:S01]  /*0ac0*/  FMUL R26, R26, 1.4426950216293334961 ;  /* 0x3fb8aa3b1a1a7820 */ /* 0x000fe20000400000 */
[----:B------:R-:W-:Y:S01]  /*0ad0*/  FMUL R21, R21, 10 ;  /* 0x4120000015157820 */ /* 0x000fe20000400000 */
[----:B------:R-:W-:Y:S01]  /*0ae0*/  FMUL R28, R23, 1.4426950216293334961 ;  /* 0x3fb8aa3b171c7820 */ /* 0x000fe20000400000 */
[----:B-1----:R-:W-:Y:S01]  /*0af0*/  FMUL R22, R27, R22 ;  /* 0x000000161b167220 */ /* 0x002fe20000400000 */
[----:B------:R-:W-:Y:S01]  /*0b00*/  @P4 FMUL R19, R19, 0.25 ;  /* 0x3e80000013134820 */ /* 0x000fe20000400000 */
[----:B------:R-:W-:Y:S01]  /*0b10*/  @P4 FMUL R25, R25, 0.25 ;  /* 0x3e80000019194820 */ /* 0x000fe20000400000 */
[----:B------:R-:W-:Y:S01]  /*0b20*/  FMUL R27, R21, 1.4426950216293334961 ;  /* 0x3fb8aa3b151b7820 */ /* 0x000fe20000400000 */
[----:B------:R-:W-:-:S02]  /*0b30*/  FSETP.GEU.AND P4, PT, R26, -126, PT ;  /* 0xc2fc00001a00780b */ /* 0x000fc40003f8e000 */
[----:B------:R-:W-:Y:S01]  /*0b40*/  FSETP.GEU.AND P6, PT, R28, -126, PT ;  /* 0xc2fc00001c00780b */ /* 0x000fe20003fce000 */
[----:B------:R-:W-:Y:S01]  /*0b50*/  @!P5 FMUL R19, R19, 16777216 ;  /* 0x4b8000001313d820 */ /* 0x000fe20000400000 */
[----:B------:R-:W-:Y:S01]  /*0b60*/  @!P5 FMUL R25, R25, 16777216 ;  /* 0x4b8000001919d820 */ /* 0x000fe20000400000 */
[----:B------:R-:W-:Y:S02]  /*0b70*/  FSETP.GEU.AND P5, PT, R27, -126, PT ;  /* 0xc2fc00001b00780b */ /* 0x000fe40003fae000 */
[----:B------:R-:W-:-:S04]  /*0b80*/  PRMT R23, R9, 0x7632, R23 ;  /* 0x0000763209177816 */ /* 0x000fc80000000017 */
[----:B------:R-:W-:Y:S02]  /*0b90*/  SHF.L.U32 R23, R23, 0x10, RZ ;  /* 0x0000001017177819 */ /* 0x000fe400000006ff */
[----:B------:R-:W-:Y:S02]  /*0ba0*/  @!P4 FMUL R26, R26, 0.5 ;  /* 0x3f0000001a1ac820 */ /* 0x000fe40000400000 */
[----:B------:R-:W-:Y:S01]  /*0bb0*/  @!P6 FMUL R28, R28, 0.5 ;  /* 0x3f0000001c1ce820 */ /* 0x000fe20000400000 */
[----:B------:R-:W-:Y:S01]  /*0bc0*/  FFMA R24, R23, 2, R24 ;  /* 0x4000000017187823 */ /* 0x000fe20000000018 */
[----:B------:R-:W0:Y:S01]  /*0bd0*/  MUFU.EX2 R21, R26 ;  /* 0x0000001a00157308 */ /* 0x000e220000000800 */
[----:B------:R-:W-:Y:S02]  /*0be0*/  @!P5 FMUL R27, R27, 0.5 ;  /* 0x3f0000001b1bd820 */ /* 0x000fe40000400000 */
[----:B------:R-:W-:-:S05]  /*0bf0*/  FMUL R29, R24, 10 ;  /* 0x41200000181d7820 */ /* 0x000fca0000400000 */
[----:B------:R-:W1:Y:S08]  /*0c00*/  MUFU.EX2 R9, R28 ;  /* 0x0000001c00097308 */ /* 0x000e700000000800 */
[----:B------:R-:W3:Y:S01]  /*0c10*/  MUFU.EX2 R24, R27 ;  /* 0x0000001b00187308 */ /* 0x000ee20000000800 */
[----:B------:R-:W-:Y:S01]  /*0c20*/  FMUL R29, R29, 1.4426950216293334961 ;  /* 0x3fb8aa3b1d1d7820 */ /* 0x000fe20000400000 */
[----:B0-----:R-:W-:Y:S01]  /*0c30*/  @!P4 FMUL R21, R21, R21 ;  /* 0x000000151515c220 */ /* 0x001fe20000400000 */
[----:B--2---:R-:W-:Y:S01]  /*0c40*/  FSETP.GT.AND P4, PT, |R20|, 8.50705917302346158658e+37, PT ;  /* 0x7e8000001400780b */ /* 0x004fe20003f84200 */
[----:B-1----:R-:W-:-:S02]  /*0c50*/  @!P6 FMUL R9, R9, R9 ;  /* 0x000000090909e220 */ /* 0x002fc40000400000 */
[----:B------:R-:W-:Y:S01]  /*0c60*/  FSETP.GEU.AND P6, PT, R29, -126, PT ;  /* 0xc2fc00001d00780b */ /* 0x000fe20003fce000 */
[----:B---3--:R-:W-:Y:S01]  /*0c70*/  @!P5 FMUL R24, R24, R24 ;  /* 0x000000181818d220 */ /* 0x008fe20000400000 */
[----:B------:R-:W-:-:S08]  /*0c80*/  FSETP.GEU.AND P5, PT, |R20|, 1.175494350822287508e-38, PT ;  /* 0x008000001400780b */ /* 0x000fd00003fae200 */
[----:B------:R-:W-:-:S03]  /*0c90*/  @P4 FMUL R20, R20, 0.25 ;  /* 0x3e80000014144820 */ /* 0x000fc60000400000 */
[----:B------:R-:W-:-:S04]  /*0ca0*/  @!P6 FMUL R29, R29, 0.5 ;  /* 0x3f0000001d1de820 */ /* 0x000fc80000400000 */
[----:B------:R-:W0:Y:S01]  /*0cb0*/  MUFU.EX2 R26, R29 ;  /* 0x0000001d001a7308 */ /* 0x000e220000000800 */
[----:B------:R-:W-:-:S07]  /*0cc0*/  @!P5 FMUL R20, R20, 16777216 ;  /* 0x4b8000001414d820 */ /* 0x000fce0000400000 */
[----:B------:R-:W1:Y:S01]  /*0cd0*/  MUFU.RCP R20, R20 ;  /* 0x0000001400147308 */ /* 0x000e620000001000 */
[----:B------:R-:W-:-:S07]  /*0ce0*/  @P4 FMUL R21, R21, 0.25 ;  /* 0x3e80000015154820 */ /* 0x000fce0000400000 */
[----:B------:R2:W3:Y:S01]  /*0cf0*/  MUFU.RCP R28, R25 ;  /* 0x00000019001c7308 */ /* 0x0004e20000001000 */
[----:B0-----:R-:W-:Y:S01]  /*0d00*/  @!P6 FMUL R26, R26, R26 ;  /* 0x0000001a1a1ae220 */ /* 0x001fe20000400000 */
[----:B------:R-:W-:Y:S01]  /*0d10*/  FMUL R0, R0, 0.0024999999441206455231 ;  /* 0x3b23d70a00007820 */ /* 0x000fe20000400000 */
[----:B------:R-:W-:Y:S01]  /*0d20*/  @P4 FMUL R9, R9, 0.25 ;  /* 0x3e80000009094820 */ /* 0x000fe20000400000 */
[----:B------:R-:W-:Y:S01]  /*0d30*/  @!P5 FMUL R21, R21, 16777216 ;  /* 0x4b8000001515d820 */ /* 0x000fe20000400000 */
[----:B------:R-:W-:Y:S01]  /*0d40*/  @P4 FMUL R24, R24, 0.25 ;  /* 0x3e80000018184820 */ /* 0x000fe20000400000 */
[----:B------:R-:W-:Y:S01]  /*0d50*/  @P4 FMUL R26, R26, 0.25 ;  /* 0x3e8000001a1a4820 */ /* 0x000fe20000400000 */
[----:B------:R-:W-:Y:S01]  /*0d60*/  FFMA R0, R0, -0.001953125, RZ ;  /* 0xbb00000000007823 */ /* 0x000fe200000000ff */
[----:B------:R-:W-:Y:S01]  /*0d70*/  @!P5 FMUL R9, R9, 16777216 ;  /* 0x4b8000000909d820 */ /* 0x000fe20000400000 */
[----:B-1----:R-:W-:Y:S01]  /*0d80*/  FMUL R21, R20, R21 ;  /* 0x0000001514157220 */ /* 0x002fe20000400000 */
[----:B------:R-:W-:Y:S01]  /*0d90*/  @!P5 FMUL R24, R24, 16777216 ;  /* 0x4b8000001818d820 */ /* 0x000fe20000400000 */
[----:B------:R-:W-:Y:S01]  /*0da0*/  @!P5 FMUL R26, R26, 16777216 ;  /* 0x4b8000001a1ad820 */ /* 0x000fe20000400000 */
[----:B------:R-:W-:Y:S01]  /*0db0*/  FMUL R9, R20, R9 ;  /* 0x0000000914097220 */ /* 0x000fe20000400000 */
[----:B------:R-:W-:-:S02]  /*0dc0*/  FMUL R27, R0, R21 ;  /* 0x00000015001b7220 */ /* 0x000fc40000400000 */
[----:B--2---:R-:W-:Y:S01]  /*0dd0*/  FMUL R25, R20, R26 ;  /* 0x0000001a14197220 */ /* 0x004fe20000400000 */
[----:B---3--:R-:W-:Y:S01]  /*0de0*/  FMUL R28, R28, R19 ;  /* 0x000000131c1c7220 */ /* 0x008fe20000400000 */
[----:B------:R-:W-:Y:S01]  /*0df0*/  FMUL R19, R20, R24 ;  /* 0x0000001814137220 */ /* 0x000fe20000400000 */
[----:B------:R-:W-:Y:S01]  /*0e00*/  FFMA R20, R0, R9, R27 ;  /* 0x0000000900147223 */ /* 0x000fe2000000001b */
[----:B------:R-:W-:-:S03]  /*0e10*/  FSEL R29, R16, -INF , P3 ;  /* 0xff800000101d7808 */ /* 0x000fc60001800000 */
[----:B------:R-:W-:-:S04]  /*0e20*/  FFMA R20, R0, R19, R20 ;  /* 0x0000001300147223 */ /* 0x000fc80000000014 */
[----:B------:R-:W-:Y:S01]  /*0e30*/  FFMA R24, R0, R25, R20 ;  /* 0x0000001900187223 */ /* 0x000fe20000000014 */
[----:B------:R-:W-:-:S04]  /*0e40*/  FFMA R6, R29, R11, R6 ;  /* 0x0000000b1d067223 */ /* 0x000fc80000000006 */
[----:B------:R-:W0:Y:S02]  /*0e50*/  SHFL.BFLY PT, R29, R24, 0x10, 0x1f ;  /* 0x0e001f00181d7f89 */ /* 0x000e2400000e0000 */
[----:B0-----:R-:W-:-:S05]  /*0e60*/  FADD R26, R24, R29 ;  /* 0x0000001d181a7221 */ /* 0x001fca0000000000 */
[----:B------:R-:W0:Y:S01]  /*0e70*/  SHFL.BFLY PT, R29, R26, 0x8, 0x1f ;  /* 0x0d001f001a1d7f89 */ /* 0x000e2200000e0000 */
[----:B------:R-:W-:Y:S02]  /*0e80*/  FSEL R4, R4, -INF , P0 ;  /* 0xff80000004047808 */ /* 0x000fe40000000000 */
[----:B------:R-:W-:-:S03]  /*0e90*/  FSEL R20, R17, -INF , P2 ;  /* 0xff80000011147808 */ /* 0x000fc60001000000 */
[----:B------:R-:W-:Y:S01]  /*0ea0*/  FFMA R28, R11, R4, R28 ;  /* 0x000000040b1c7223 */ /* 0x000fe2000000001c */
[----:B------:R-:W-:Y:S01]  /*0eb0*/  HFMA2 R4, -RZ, RZ, 2.5625, 0 ;  /* 0x41200000ff047431 */ /* 0x000fe200000001ff */
[----:B------:R-:W-:Y:S01]  /*0ec0*/  FSEL R17, R18, -INF , P1 ;  /* 0xff80000012117808 */ /* 0x000fe20000800000 */
[----:B0-----:R-:W-:-:S05]  /*0ed0*/  FADD R29, R26, R29 ;  /* 0x0000001d1a1d7221 */ /* 0x001fca0000000000 */
[----:B------:R-:W0:Y:S01]  /*0ee0*/  SHFL.BFLY PT, R16, R29, 0x4, 0x1f ;  /* 0x0c801f001d107f89 */ /* 0x000e2200000e0000 */
[----:B------:R-:W-:Y:S01]  /*0ef0*/  FADD R13, R13, R13 ;  /* 0x0000000d0d0d7221 */ /* 0x000fe20000000000 */
[-C--:B------:R-:W-:Y:S01]  /*0f00*/  FFMA R8, R20, R11.reuse, R8 ;  /* 0x0000000b14087223 */ /* 0x080fe20000000008 */
[----:B------:R-:W-:Y:S01]  /*0f10*/  FFMA R22, R17, R11, R22 ;  /* 0x0000000b11167223 */ /* 0x000fe20000000016 */
[----:B------:R-:W-:Y:S01]  /*0f20*/  FADD R11, R5, R5 ;  /* 0x00000005050b7221 */ /* 0x000fe20000000000 */
[-C--:B------:R-:W-:Y:S01]  /*0f30*/  FFMA R5, R13, R4.reuse, 9.9999997473787516356e-06 ;  /* 0x3727c5ac0d057423 */ /* 0x080fe20000000004 */
[----:B------:R-:W-:Y:S01]  /*0f40*/  FADD R23, R23, R23 ;  /* 0x0000001717177221 */ /* 0x000fe20000000000 */
[----:B------:R-:W-:Y:S02]  /*0f50*/  FADD R7, R7, R7 ;  /* 0x0000000707077221 */ /* 0x000fe40000000000 */
[----:B-----5:R-:W-:Y:S01]  /*0f60*/  FADD R5, -R12, R5 ;  /* 0x000000050c057221 */ /* 0x020fe20000000100 */
[-C--:B------:R-:W-:Y:S01]  /*0f70*/  FFMA R13, R23, R4.reuse, 9.9999997473787516356e-06 ;  /* 0x3727c5ac170d7423 */ /* 0x080fe20000000004 */
[-C--:B------:R-:W-:Y:S01]  /*0f80*/  FFMA R7, R7, R4.reuse, 9.9999997473787516356e-06 ;  /* 0x3727c5ac07077423 */ /* 0x080fe20000000004 */
[----:B------:R-:W-:Y:S01]  /*0f90*/  FMUL R23, R8, 0.001953125 ;  /* 0x3b00000008177820 */ /* 0x000fe20000400000 */
[----:B------:R-:W-:Y:S01]  /*0fa0*/  FFMA R17, R11, R4, 9.9999997473787516356e-06 ;  /* 0x3727c5ac0b117423 */ /* 0x000fe20000000004 */
[----:B------:R-:W-:Y:S01]  /*0fb0*/  FADD R5, -R10, R5 ;  /* 0x000000050a057221 */ /* 0x000fe20000000100 */
[----:B------:R-:W-:-:S02]  /*0fc0*/  FADD R11, -R12, R7 ;  /* 0x000000070c0b7221 */ /* 0x000fc40000000100 */
[----:B------:R-:W-:Y:S01]  /*0fd0*/  FADD R7, -R12, R17 ;  /* 0x000000110c077221 */ /* 0x000fe20000000100 */
[----:B------:R-:W-:Y:S01]  /*0fe0*/  FFMA R4, R0, R5, R23 ;  /* 0x0000000500047223 */ /* 0x000fe20000000017 */
[----:B0-----:R-:W-:Y:S02]  /*0ff0*/  FADD R16, R29, R16 ;  /* 0x000000101d107221 */ /* 0x001fe40000000000 */
[----:B------:R-:W-:Y:S01]  /*1000*/  FADD R7, -R10, R7 ;  /* 0x000000070a077221 */ /* 0x000fe20000000100 */
[----:B------:R-:W-:Y:S02]  /*1010*/  FMUL R6, R6, 0.001953125 ;  /* 0x3b00000006067820 */ /* 0x000fe40000400000 */
[----:B------:R-:W0:Y:S01]  /*1020*/  SHFL.BFLY PT, R23, R16, 0x2, 0x1f ;  /* 0x0c401f0010177f89 */ /* 0x000e2200000e0000 */
[----:B------:R-:W-:Y:S01]  /*1030*/  FADD R17, -R10, R11 ;  /* 0x0000000b0a117221 */ /* 0x000fe20000000100 */
[----:B------:R-:W-:Y:S01]  /*1040*/  FMUL R29, R22, 0.001953125 ;  /* 0x3b000000161d7820 */ /* 0x000fe20000400000 */
[----:B------:R-:W-:Y:S01]  /*1050*/  FADD R13, -R12, R13 ;  /* 0x0000000d0c0d7221 */ /* 0x000fe20000000100 */
[----:B------:R-:W-:Y:S01]  /*1060*/  FFMA R11, R0, R7, R6 ;  /* 0x00000007000b7223 */ /* 0x000fe20000000006 */
[----:B------:R-:W-:Y:S01]  /*1070*/  FMUL R4, R4, R21 ;  /* 0x0000001504047220 */ /* 0x000fe20000400000 */
[----:B------:R-:W-:Y:S01]  /*1080*/  FFMA R6, R0, R17, R29 ;  /* 0x0000001100067223 */ /* 0x000fe2000000001d */
[----:B------:R-:W-:Y:S01]  /*1090*/  FADD R13, -R10, R13 ;  /* 0x0000000d0a0d7221 */ /* 0x000fe20000000100 */
[----:B------:R-:W-:Y:S01]  /*10a0*/  FMUL R8, R28, 0.001953125 ;  /* 0x3b0000001c087820 */ /* 0x000fe20000400000 */
[----:B------:R-:W-:Y:S01]  /*10b0*/  FFMA R29, R11, R9, R4 ;  /* 0x000000090b1d7223 */ /* 0x000fe20000000004 */
[----:B------:R-:W1:Y:S02]  /*10c0*/  S2R R10, SR_TID.X ;  /* 0x00000000000a7919 */ /* 0x000e640000002100 */
[----:B------:R-:W-:Y:S01]  /*10d0*/  FFMA R8, R0, R13, R8 ;  /* 0x0000000d00087223 */ /* 0x000fe20000000008 */
[----:B------:R-:W-:-:S04]  /*10e0*/  FFMA R29, R6, R19, R29 ;  /* 0x00000013061d7223 */ /* 0x000fc8000000001d */
[----:B------:R-:W-:Y:S01]  /*10f0*/  FFMA R29, R8, R25, R29 ;  /* 0x00000019081d7223 */ /* 0x000fe2000000001d */
[----:B------:R-:W2:Y:S04]  /*1100*/  S2UR UR5, SR_CgaCtaId ;  /* 0x00000000000579c3 */ /* 0x000ea80000008800 */
[----:B------:R-:W3:Y:S01]  /*1110*/  SHFL.BFLY PT, R12, R29, 0x10, 0x1f ;  /* 0x0e001f001d0c7f89 */ /* 0x000ee200000e0000 */
[----:B0-----:R-:W-:-:S05]  /*1120*/  FADD R23, R16, R23 ;  /* 0x0000001710177221 */ /* 0x001fca0000000000 */
[----:B------:R-:W0:Y:S01]  /*1130*/  SHFL.BFLY PT, R16, R23, 0x1, 0x1f ;  /* 0x0c201f0017107f89 */ /* 0x000e2200000e0000 */
[----:B------:R-:W-:Y:S01]  /*1140*/  UMOV UR4, 0x400 ;  /* 0x0000040000047882 */ /* 0x000fe20000000000 */
[----:B-1----:R-:W-:Y:S01]  /*1150*/  LOP3.LUT P1, RZ, R10, 0x1f, RZ, 0xc0, !PT ;  /* 0x0000001f0aff7812 */ /* 0x002fe2000782c0ff */
[----:B--2---:R-:W-:Y:S01]  /*1160*/  ULEA UR4, UR5, UR4, 0x18 ;  /* 0x0000000405047291 */ /* 0x004fe2000f8ec0ff */
[----:B---3--:R-:W-:Y:S01]  /*1170*/  FADD R18, R29, R12 ;  /* 0x0000000c1d127221 */ /* 0x008fe20000000000 */
[----:B------:R-:W-:-:S04]  /*1180*/  SHF.R.U32.HI R12, RZ, 0x3, R10 ;  /* 0x00000003ff0c7819 */ /* 0x000fc8000001160a */
[----:B------:R-:W-:Y:S01]  /*1190*/  LOP3.LUT R12, R12, 0xc, RZ, 0xc0, !PT ;  /* 0x0000000c0c0c7812 */ /* 0x000fe200078ec0ff */
[----:B0-----:R-:W-:-:S05]  /*11a0*/  FADD R29, R23, R16 ;  /* 0x00000010171d7221 */ /* 0x001fca0000000000 */
[----:B------:R-:W-:Y:S01]  /*11b0*/  @!P1 STS [R12+UR4], R29 ;  /* 0x0000001d0c009988 */ /* 0x000fe20008000804 */
[----:B------:R-:W-:-:S03]  /*11c0*/  ISETP.GE.AND P2, PT, R10, 0x4, PT ;  /* 0x000000040a00780c */ /* 0x000fc60003f46270 */
[----:B------:R-:W0:Y:S01]  /*11d0*/  SHFL.BFLY PT, R20, R18, 0x8, 0x1f ;  /* 0x0d001f0012147f89 */ /* 0x000e2200000e0000 */
[----:B------:R-:W-:Y:S01]  /*11e0*/  SHF.L.U32 R16, R10, 0x2, RZ ;  /* 0x000000020a107819 */ /* 0x000fe200000006ff */
[----:B------:R-:W-:Y:S08]  /*11f0*/  BAR.SYNC.DEFER_BLOCKING 0x0 ;  /* 0x0000000000007b1d */ /* 0x000ff00000010000 */
[----:B------:R-:W-:Y:S01]  /*1200*/  @!P2 LDS R14, [R16+UR4] ;  /* 0x00000004100ea984 */ /* 0x000fe20008000800 */
[----:B0-----:R-:W-:-:S05]  /*1210*/  FADD R20, R18, R20 ;  /* 0x0000001412147221 */ /* 0x001fca0000000000 */
[----:B------:R-:W0:Y:S02]  /*1220*/  SHFL.BFLY PT, R23, R20, 0x4, 0x1f ;  /* 0x0c801f0014177f89 */ /* 0x000e2400000e0000 */
[----:B0-----:R-:W-:-:S05]  /*1230*/  FADD R22, R20, R23 ;  /* 0x0000001714167221 */ /* 0x001fca0000000000 */
[----:B------:R-:W0:Y:S04]  /*1240*/  SHFL.BFLY PT, R18, R22, 0x2, 0x1f ;  /* 0x0c401f0016127f89 */ /* 0x000e2800000e0000 */
[----:B------:R-:W1:Y:S01]  /*1250*/  SHFL.BFLY PT, R23, R14, 0x2, 0x1f ;  /* 0x0c401f000e177f89 */ /* 0x000e6200000e0000 */
[----:B------:R-:W-:Y:S01]  /*1260*/  LOP3.LUT P0, RZ, R10, 0x3, RZ, 0xc0, !PT ;  /* 0x000000030aff7812 */ /* 0x000fe2000780c0ff */
[----:B0-----:R-:W-:Y:S01]  /*1270*/  FADD R24, R22, R18 ;  /* 0x0000001216187221 */ /* 0x001fe20000000000 */
[----:B-1----:R-:W-:-:S05]  /*1280*/  FADD R23, R14, R23 ;  /* 0x000000170e177221 */ /* 0x002fca0000000000 */
[----:B------:R-:W0:Y:S01]  /*1290*/  SHFL.BFLY PT, R18, R23, 0x1, 0x1f ;  /* 0x0c201f0017127f89 */ /* 0x000e2200000e0000 */
[----:B------:R-:W-:Y:S01]  /*12a0*/  ISETP.LT.AND P0, PT, R10, 0x4, !P0 ;  /* 0x000000040a00780c */ /* 0x000fe20004701270 */
[----:B0-----:R-:W-:-:S12]  /*12b0*/  FADD R29, R23, R18 ;  /* 0x00000012171d7221 */ /* 0x001fd80000000000 */
[----:B------:R-:W-:Y:S01]  /*12c0*/  @P0 STS [R16+UR4], R29 ;  /* 0x0000001d10000988 */ /* 0x000fe20008000804 */
[----:B------:R-:W-:Y:S06]  /*12d0*/  BAR.SYNC.DEFER_BLOCKING 0x0 ;  /* 0x0000000000007b1d */ /* 0x000fec0000010000 */
[----:B------:R-:W0:Y:S04]  /*12e0*/  SHFL.BFLY PT, R26, R24, 0x1, 0x1f ;  /* 0x0c201f00181a7f89 */ /* 0x000e2800000e0000 */
[----:B------:R-:W-:Y:S01]  /*12f0*/  LDS R10, [UR4] ;  /* 0x00000004ff0a7984 */ /* 0x000fe20008000800 */
[----:B0-----:R-:W-:Y:S01]  /*1300*/  FADD R26, R24, R26 ;  /* 0x0000001a181a7221 */ /* 0x001fe20000000000 */
[----:B------:R-:W-:Y:S06]  /*1310*/  BAR.SYNC.DEFER_BLOCKING 0x0 ;  /* 0x0000000000007b1d */ /* 0x000fec0000010000 */
[----:B------:R-:W-:Y:S02]  /*1320*/  @!P1 STS [R12+UR4], R26 ;  /* 0x0000001a0c009988 */ /* 0x000fe40008000804 */
[----:B------:R-:W-:Y:S06]  /*1330*/  BAR.SYNC.DEFER_BLOCKING 0x0 ;  /* 0x0000000000007b1d */ /* 0x000fec0000010000 */
[----:B------:R-:W0:Y:S04]  /*1340*/  @!P2 LDS R15, [R16+UR4] ;  /* 0x00000004100fa984 */ /* 0x000e280008000800 */
[----:B0-----:R-:W0:Y:S02]  /*1350*/  SHFL.BFLY PT, R14, R15, 0x2, 0x1f ;  /* 0x0c401f000f0e7f89 */ /* 0x001e2400000e0000 */
[----:B0-----:R-:W-:-:S05]  /*1360*/  FADD R14, R15, R14 ;  /* 0x0000000e0f0e7221 */ /* 0x001fca0000000000 */
[----:B------:R-:W0:Y:S02]  /*1370*/  SHFL.BFLY PT, R23, R14, 0x1, 0x1f ;  /* 0x0c201f000e177f89 */ /* 0x000e2400000e0000 */
[----:B0-----:R-:W-:-:S05]  /*1380*/  FADD R23, R14, R23 ;  /* 0x000000170e177221 */ /* 0x001fca0000000000 */
[----:B------:R-:W-:Y:S01]  /*1390*/  @P0 STS [R16+UR4], R23 ;  /* 0x0000001710000988 */ /* 0x000fe20008000804 */
[----:B------:R-:W-:Y:S01]  /*13a0*/  BAR.SYNC.DEFER_BLOCKING 0x0 ;  /* 0x0000000000007b1d */ /* 0x000fe20000010000 */
[----:B------:R-:W-:Y:S01]  /*13b0*/  FMUL R7, R7, 1.4426950216293334961 ;  /* 0x3fb8aa3b07077820 */ /* 0x000fe20000400000 */
[----:B------:R-:W-:Y:S01]  /*13c0*/  FMUL R17, R17, 1.4426950216293334961 ;  /* 0x3fb8aa3b11117820 */ /* 0x000fe20000400000 */
[----:B------:R-:W-:Y:S01]  /*13d0*/  FMUL R22, R5, 1.4426950216293334961 ;  /* 0x3fb8aa3b05167820 */ /* 0x000fe20000400000 */
[----:B------:R-:W-:Y:S02]  /*13e0*/  FMUL R24, R13, 1.4426950216293334961 ;  /* 0x3fb8aa3b0d187820 */ /* 0x000fe40000400000 */
[----:B------:R-:W-:Y:S02]  /*13f0*/  FSETP.GEU.AND P1, PT, R7, -126, PT ;  /* 0xc2fc00000700780b */ /* 0x000fe40003f2e000 */
[----:B------:R-:W-:Y:S02]  /*1400*/  FSETP.GEU.AND P3, PT, R17, -126, PT ;  /* 0xc2fc00001100780b */ /* 0x000fe40003f6e000 */
[----:B------:R-:W-:-:S02]  /*1410*/  FSETP.GEU.AND P2, PT, R22, -126, PT ;  /* 0xc2fc00001600780b */ /* 0x000fc40003f4e000 */
[----:B------:R-:W-:Y:S01]  /*1420*/  FSETP.GEU.AND P4, PT, R24, -126, PT ;  /* 0xc2fc00001800780b */ /* 0x000fe20003f8e000 */
[----:B------:R-:W0:Y:S06]  /*1430*/  LDS R12, [UR4] ;  /* 0x00000004ff0c7984 */ /* 0x000e2c0008000800 */
[----:B------:R-:W-:Y:S02]  /*1440*/  @!P1 FMUL R7, R7, 0.5 ;  /* 0x3f00000007079820 */ /* 0x000fe40000400000 */
[----:B------:R-:W-:Y:S02]  /*1450*/  @!P3 FMUL R17, R17, 0.5 ;  /* 0x3f0000001111b820 */ /* 0x000fe40000400000 */
[----:B------:R-:W-:-:S02]  /*1460*/  @!P2 FMUL R22, R22, 0.5 ;  /* 0x3f0000001616a820 */ /* 0x000fc40000400000 */
[----:B------:R-:W-:Y:S01]  /*1470*/  @!P4 FMUL R24, R24, 0.5 ;  /* 0x3f0000001818c820 */ /* 0x000fe20000400000 */
[----:B------:R-:W1:Y:S08]  /*1480*/  MUFU.EX2 R15, R7 ;  /* 0x00000007000f7308 */ /* 0x000e700000000800 */
[----:B------:R-:W2:Y:S08]  /*1490*/  MUFU.EX2 R18, R17 ;  /* 0x0000001100127308 */ /* 0x000eb00000000800 */
[----:B------:R-:W3:Y:S08]  /*14a0*/  MUFU.EX2 R14, R22 ;  /* 0x00000016000e7308 */ /* 0x000ef00000000800 */
[----:B------:R-:W4:Y:S01]  /*14b0*/  MUFU.EX2 R20, R24 ;  /* 0x0000001800147308 */ /* 0x000f220000000800 */
[----:B-1----:R-:W-:Y:S01]  /*14c0*/  @!P1 FMUL R15, R15, R15 ;  /* 0x0000000f0f0f9220 */ /* 0x002fe20000400000 */
[----:B--2---:R-:W-:Y:S01]  /*14d0*/  @!P3 FMUL R18, R18, R18 ;  /* 0x000000121212b220 */ /* 0x004fe20000400000 */
[C---:B------:R-:W-:Y:S01]  /*14e0*/  FMUL R13, R0.reuse, R9 ;  /* 0x00000009000d7220 */ /* 0x040fe20000400000 */
[----:B------:R-:W-:Y:S01]  /*14f0*/  FADD R10, RZ, R10 ;  /* 0x0000000aff0a7221 */ /* 0x000fe20000000000 */
[C---:B------:R-:W-:Y:S01]  /*1500*/  FMUL R5, R0.reuse, R19 ;  /* 0x0000001300057220 */ /* 0x040fe20000400000 */
[----:B------:R-:W-:Y:S01]  /*1510*/  FMUL R7, R0, R25 ;  /* 0x0000001900077220 */ /* 0x000fe20000400000 */
[----:B---3--:R-:W-:Y:S01]  /*1520*/  @!P2 FMUL R14, R14, R14 ;  /* 0x0000000e0e0ea220 */ /* 0x008fe20000400000 */
[C---:B------:R-:W-:Y:S01]  /*1530*/  FFMA R0, -R10.reuse, R15, R13 ;  /* 0x0000000f0a007223 */ /* 0x040fe2000000010d */
[----:B------:R-:W-:Y:S01]  /*1540*/  FFMA R5, -R10, R18, R5 ;  /* 0x000000120a057223 */ /* 0x000fe20000000105 */
[----:B------:R-:W-:Y:S01]  /*1550*/  FMUL R6, R6, R19 ;  /* 0x0000001306067220 */ /* 0x000fe20000400000 */
[----:B------:R-:W-:Y:S01]  /*1560*/  FFMA R27, -R10, R14, R27 ;  /* 0x0000000e0a1b7223 */ /* 0x000fe2000000011b */
[----:B----4-:R-:W-:Y:S01]  /*1570*/  @!P4 FMUL R20, R20, R20 ;  /* 0x000000141414c220 */ /* 0x010fe20000400000 */
[----:B0-----:R-:W-:Y:S01]  /*1580*/  FADD R12, RZ, R12 ;  /* 0x0000000cff0c7221 */ /* 0x001fe20000000000 */
[----:B------:R-:W-:Y:S01]  /*1590*/  FADD R21, RZ, -R21 ;  /* 0x80000015ff157221 */ /* 0x000fe20000000000 */
[----:B------:R-:W-:Y:S01]  /*15a0*/  FMUL R8, R8, R25 ;  /* 0x0000001908087220 */ /* 0x000fe20000400000 */
[----:B------:R-:W-:Y:S01]  /*15b0*/  FFMA R7, -R10, R20, R7 ;  /* 0x000000140a077223 */ /* 0x000fe20000000107 */
[----:B------:R-:W-:Y:S01]  /*15c0*/  FMUL R10, R11, R9 ;  /* 0x000000090b0a7220 */ /* 0x000fe20000400000 */
[----:B------:R-:W-:Y:S01]  /*15d0*/  FADD R9, RZ, -R9 ;  /* 0x80000009ff097221 */ /* 0x000fe20000000000 */
[----:B------:R-:W-:Y:S01]  /*15e0*/  FADD R19, RZ, -R19 ;  /* 0x80000013ff137221 */ /* 0x000fe20000000000 */
[----:B------:R-:W-:Y:S01]  /*15f0*/  FADD R25, RZ, -R25 ;  /* 0x80000019ff197221 */ /* 0x000fe20000000000 */
[-C--:B------:R-:W-:Y:S01]  /*1600*/  FFMA.FTZ R21, R21, R12.reuse, R4 ;  /* 0x0000000c15157223 */ /* 0x080fe20000010004 */
[-C--:B------:R-:W-:Y:S01]  /*1610*/  FFMA.FTZ R9, R9, R12.reuse, R10 ;  /* 0x0000000c09097223 */ /* 0x080fe2000001000a */
[-C--:B------:R-:W-:Y:S01]  /*1620*/  FFMA.FTZ R19, R19, R12.reuse, R6 ;  /* 0x0000000c13137223 */ /* 0x080fe20000010006 */
[----:B------:R-:W-:Y:S01]  /*1630*/  FFMA.FTZ R25, R25, R12, R8 ;  /* 0x0000000c19197223 */ /* 0x000fe20000010008 */
[----:B------:R-:W-:Y:S01]  /*1640*/  FMUL R4, R21, 10 ;  /* 0x4120000015047820 */ /* 0x000fe20000400000 */
[----:B------:R-:W-:Y:S01]  /*1650*/  FMUL R9, R9, 10 ;  /* 0x4120000009097820 */ /* 0x000fe20000400000 */
[----:B------:R-:W-:Y:S01]  /*1660*/  FMUL R6, R19, 10 ;  /* 0x4120000013067820 */ /* 0x000fe20000400000 */
[----:B------:R-:W-:Y:S01]  /*1670*/  FMUL R8, R25, 10 ;  /* 0x4120000019087820 */ /* 0x000fe20000400000 */
[----:B------:R-:W-:Y:S01]  /*1680*/  FFMA R4, R27, 10, R4 ;  /* 0x412000001b047823 */ /* 0x000fe20000000004 */
[----:B------:R-:W-:Y:S01]  /*1690*/  FFMA R0, R0, 10, R9 ;  /* 0x4120000000007823 */ /* 0x000fe20000000009 */
[----:B------:R-:W-:Y:S01]  /*16a0*/  FFMA R5, R5, 10, R6 ;  /* 0x4120000005057823 */ /* 0x000fe20000000006 */
[----:B------:R-:W-:Y:S01]  /*16b0*/  FFMA R7, R7, 10, R8 ;  /* 0x4120000007077823 */ /* 0x000fe20000000008 */
[----:B------:R-:W-:Y:S01]  /*16c0*/  FADD R9, R4, R4 ;  /* 0x0000000404097221 */ /* 0x000fe20000000000 */
[----:B------:R-:W-:Y:S01]  /*16d0*/  FADD R0, R0, R0 ;  /* 0x0000000000007221 */ /* 0x000fe20000000000 */
[----:B------:R-:W-:Y:S01]  /*16e0*/  FADD R5, R5, R5 ;  /* 0x0000000505057221 */ /* 0x000fe20000000000 */
[----:B------:R-:W-:-:S03]  /*16f0*/  FADD R4, R7, R7 ;  /* 0x0000000707047221 */ /* 0x000fc60000000000 */
[----:B------:R-:W-:Y:S02]  /*1700*/  F2FP.BF16.F32.PACK_AB R6, R9, R0 ;  /* 0x000000000906723e */ /* 0x000fe400000010ff */
[----:B------:R-:W-:-:S05]  /*1710*/  F2FP.BF16.F32.PACK_AB R7, R4, R5 ;  /* 0x000000050407723e */ /* 0x000fca00000010ff */
[----:B------:R-:W-:Y:S01]  /*1720*/  STG.E.64 desc[UR6][R2.64], R6 ;  /* 0x0000000602007986 */ /* 0x000fe2000c101b06 */
[----:B------:R-:W-:Y:S05]  /*1730*/  EXIT ;  /* 0x000000000000794d */ /* 0x000fea0003800000 */
.L_x_0:
[----:B------:R-:W-:-:S00]  /*1740*/  BRA `(.L_x_0) ;  /* 0xfffffffc00fc7947 */ /* 0x000fc0000383ffff */
[----:B------:R-:W-:-:S00]  /*1750*/  NOP ;  /* 0x0000000000007918 */ /* 0x000fc00000000000 */
        /* <DEDUP_REMOVED lines=10> */
.L_x_1:


//--------------------- .nv.global.init           --------------------------
	.section	.nv.global.init,"aw",@progbits
.nv.global.init:
	.type		_$_str,@object
	.size		_$_str,(.L_0 - _$_str)
_$_str:
        /*0000*/ 	.byte	0x5f, 0x5f, 0x43, 0x55, 0x44, 0x41, 0x5f, 0x46, 0x54, 0x5a, 0x00
.L_0:


//--------------------- .nv.shared.triton_per_fused__log_softmax__log_softmax_backward_data__softmax__softmax_backward_data__to_copy_add_div_mul_0 --------------------------
	.section	.nv.shared.triton_per_fused__log_softmax__log_softmax_backward_data__softmax__softmax_backward_data__to_copy_add_div_mul_0,"aw",@nobits
	.sectionflags	@""
	.align	16
	.zero		1024


//--------------------- .nv.shared.reserved.0     --------------------------
	.section	.nv.shared.reserved.0,"aw",@nobits
	.weak		__nv_reservedSMEM_offset_0_alias
	.size		__nv_reservedSMEM_offset_0_alias, 0, 64
	.other		__nv_reservedSMEM_offset_0_alias,@"STO_CUDA_RESERVED_SHARED STV_DEFAULT"
__nv_reservedSMEM_offset_0_alias:
	.zero		0
	.zero		64


//--------------------- .nv.constant0.triton_per_fused__log_softmax__log_softmax_backward_data__softmax__softmax_backward_data__to_copy_add_div_mul_0 --------------------------
	.section	.nv.constant0.triton_per_fused__log_softmax__log_softmax_backward_data__softmax__softmax_backward_data__to_copy_add_div_mul_0,"a",@progbits
	.sectionflags	@""
	.align	4
.nv.constant0.triton_per_fused__log_softmax__log_softmax_backward_data__softmax__softmax_backward_data__to_copy_add_div_mul_0:
	.zero		968


//--------------------- SYMBOLS --------------------------

	.type		.nv.reservedSmem.offset0,@object
	.size		.nv.reservedSmem.offset0,0x4
	.type		.nv.reservedSmem.cap,@object
	.size		.nv.reservedSmem.cap,0x4
